//
// Generated by NVIDIA NVVM Compiler
//
// Compiler Build ID: CL-36424714
// Cuda compilation tools, release 13.0, V13.0.88
// Based on NVVM 20.0.0
//

.version 9.0
.target sm_100
.address_size 64

	// .globl	_Z11randomWalksPfjll
.global .align 4 .b8 precalc_xorwow_matrix[102400];
.global .align 4 .b8 precalc_xorwow_offset_matrix[102400];
.global .align 4 .b8 mrg32k3aM1[2304];
.global .align 4 .b8 mrg32k3aM2[2304];
.global .align 4 .b8 mrg32k3aM1SubSeq[2016];
.global .align 4 .b8 mrg32k3aM2SubSeq[2016];
.global .align 4 .b8 mrg32k3aM1Seq[2304];
.global .align 4 .b8 mrg32k3aM2Seq[2304];
.const .align 8 .b8 __cr_lgamma_table[72];

.visible .entry _Z11randomWalksPfjll(
	.param .u64 .ptr .align 1 _Z11randomWalksPfjll_param_0,
	.param .u32 _Z11randomWalksPfjll_param_1,
	.param .u64 _Z11randomWalksPfjll_param_2,
	.param .u64 _Z11randomWalksPfjll_param_3
)
{
	.local .align 8 .b8 	__local_depot0[48];
	.reg .b64 	%SP;
	.reg .b64 	%SPL;
	.reg .pred 	%p<109>;
	.reg .b32 	%r<1365>;
	.reg .b32 	%f<13>;
	.reg .b64 	%rd<38>;

	mov.u64 	%SPL, __local_depot0;
	ld.param.u32 	%r620, [_Z11randomWalksPfjll_param_1];
	ld.param.u64 	%rd17, [_Z11randomWalksPfjll_param_2];
	ld.param.u64 	%rd18, [_Z11randomWalksPfjll_param_3];
	add.u64 	%rd1, %SPL, 0;
	mov.u32 	%r621, %ctaid.x;
	mov.u32 	%r622, %ntid.x;
	mov.u32 	%r623, %tid.x;
	mad.lo.s32 	%r624, %r621, %r622, %r623;
	cvt.s64.s32 	%rd2, %r624;
	xor.b32  	%r625, %r620, -1429050551;
	mul.lo.s32 	%r1327, %r625, 1099087573;
	add.s32 	%r1345, %r1327, -638133224;
	add.s32 	%r1057, %r1327, 123456789;
	st.local.v2.u32 	[%rd1], {%r1345, %r1057};
	xor.b32  	%r1056, %r1327, 362436069;
	mov.b32 	%r1055, -123459836;
	st.local.v2.u32 	[%rd1+8], {%r1056, %r1055};
	add.s32 	%r1053, %r1327, 5783321;
	mov.b32 	%r1054, -589760388;
	st.local.v2.u32 	[%rd1+16], {%r1054, %r1053};
	setp.eq.s32 	%p1, %r624, 0;
	@%p1 bra 	$L__BB0_115;
	mov.b32 	%r1040, 0;
	mov.b32 	%r1055, -123459836;
	mov.b32 	%r1054, -589760388;
	mov.u64 	%rd35, %rd2;
$L__BB0_2:
	mov.u64 	%rd3, %rd35;
	and.b64  	%rd4, %rd3, 3;
	setp.eq.s64 	%p2, %rd4, 0;
	@%p2 bra 	$L__BB0_114;
	mul.wide.u32 	%rd20, %r1040, 3200;
	mov.u64 	%rd21, precalc_xorwow_matrix;
	add.s64 	%rd5, %rd21, %rd20;
	mov.b32 	%r1053, 0;
	mov.u32 	%r1054, %r1053;
	mov.u32 	%r1055, %r1053;
	mov.u32 	%r1056, %r1053;
	mov.u32 	%r1057, %r1053;
	mov.u32 	%r1046, %r1053;
$L__BB0_4:
	mul.wide.u32 	%rd22, %r1046, 4;
	add.s64 	%rd23, %rd1, %rd22;
	ld.local.u32 	%r18, [%rd23+4];
	shl.b32 	%r19, %r1046, 5;
	mov.b32 	%r1052, 0;
$L__BB0_5:
	.pragma "nounroll";
	shr.u32 	%r631, %r18, %r1052;
	and.b32  	%r632, %r631, 1;
	setp.eq.b32 	%p3, %r632, 1;
	not.pred 	%p4, %p3;
	add.s32 	%r633, %r19, %r1052;
	mul.lo.s32 	%r634, %r633, 5;
	mul.wide.u32 	%rd24, %r634, 4;
	add.s64 	%rd6, %rd5, %rd24;
	@%p4 bra 	$L__BB0_7;
	ld.global.u32 	%r635, [%rd6];
	xor.b32  	%r1057, %r1057, %r635;
	ld.global.u32 	%r636, [%rd6+4];
	xor.b32  	%r1056, %r1056, %r636;
	ld.global.u32 	%r637, [%rd6+8];
	xor.b32  	%r1055, %r1055, %r637;
	ld.global.u32 	%r638, [%rd6+12];
	xor.b32  	%r1054, %r1054, %r638;
	ld.global.u32 	%r639, [%rd6+16];
	xor.b32  	%r1053, %r1053, %r639;
$L__BB0_7:
	and.b32  	%r641, %r631, 2;
	setp.eq.s32 	%p5, %r641, 0;
	@%p5 bra 	$L__BB0_9;
	ld.global.u32 	%r642, [%rd6+20];
	xor.b32  	%r1057, %r1057, %r642;
	ld.global.u32 	%r643, [%rd6+24];
	xor.b32  	%r1056, %r1056, %r643;
	ld.global.u32 	%r644, [%rd6+28];
	xor.b32  	%r1055, %r1055, %r644;
	ld.global.u32 	%r645, [%rd6+32];
	xor.b32  	%r1054, %r1054, %r645;
	ld.global.u32 	%r646, [%rd6+36];
	xor.b32  	%r1053, %r1053, %r646;
$L__BB0_9:
	and.b32  	%r648, %r631, 4;
	setp.eq.s32 	%p6, %r648, 0;
	@%p6 bra 	$L__BB0_11;
	ld.global.u32 	%r649, [%rd6+40];
	xor.b32  	%r1057, %r1057, %r649;
	ld.global.u32 	%r650, [%rd6+44];
	xor.b32  	%r1056, %r1056, %r650;
	ld.global.u32 	%r651, [%rd6+48];
	xor.b32  	%r1055, %r1055, %r651;
	ld.global.u32 	%r652, [%rd6+52];
	xor.b32  	%r1054, %r1054, %r652;
	ld.global.u32 	%r653, [%rd6+56];
	xor.b32  	%r1053, %r1053, %r653;
$L__BB0_11:
	and.b32  	%r655, %r631, 8;
	setp.eq.s32 	%p7, %r655, 0;
	@%p7 bra 	$L__BB0_13;
	ld.global.u32 	%r656, [%rd6+60];
	xor.b32  	%r1057, %r1057, %r656;
	ld.global.u32 	%r657, [%rd6+64];
	xor.b32  	%r1056, %r1056, %r657;
	ld.global.u32 	%r658, [%rd6+68];
	xor.b32  	%r1055, %r1055, %r658;
	ld.global.u32 	%r659, [%rd6+72];
	xor.b32  	%r1054, %r1054, %r659;
	ld.global.u32 	%r660, [%rd6+76];
	xor.b32  	%r1053, %r1053, %r660;
$L__BB0_13:
	and.b32  	%r662, %r631, 16;
	setp.eq.s32 	%p8, %r662, 0;
	@%p8 bra 	$L__BB0_15;
	ld.global.u32 	%r663, [%rd6+80];
	xor.b32  	%r1057, %r1057, %r663;
	ld.global.u32 	%r664, [%rd6+84];
	xor.b32  	%r1056, %r1056, %r664;
	ld.global.u32 	%r665, [%rd6+88];
	xor.b32  	%r1055, %r1055, %r665;
	ld.global.u32 	%r666, [%rd6+92];
	xor.b32  	%r1054, %r1054, %r666;
	ld.global.u32 	%r667, [%rd6+96];
	xor.b32  	%r1053, %r1053, %r667;
$L__BB0_15:
	and.b32  	%r669, %r631, 32;
	setp.eq.s32 	%p9, %r669, 0;
	@%p9 bra 	$L__BB0_17;
	ld.global.u32 	%r670, [%rd6+100];
	xor.b32  	%r1057, %r1057, %r670;
	ld.global.u32 	%r671, [%rd6+104];
	xor.b32  	%r1056, %r1056, %r671;
	ld.global.u32 	%r672, [%rd6+108];
	xor.b32  	%r1055, %r1055, %r672;
	ld.global.u32 	%r673, [%rd6+112];
	xor.b32  	%r1054, %r1054, %r673;
	ld.global.u32 	%r674, [%rd6+116];
	xor.b32  	%r1053, %r1053, %r674;
$L__BB0_17:
	and.b32  	%r676, %r631, 64;
	setp.eq.s32 	%p10, %r676, 0;
	@%p10 bra 	$L__BB0_19;
	ld.global.u32 	%r677, [%rd6+120];
	xor.b32  	%r1057, %r1057, %r677;
	ld.global.u32 	%r678, [%rd6+124];
	xor.b32  	%r1056, %r1056, %r678;
	ld.global.u32 	%r679, [%rd6+128];
	xor.b32  	%r1055, %r1055, %r679;
	ld.global.u32 	%r680, [%rd6+132];
	xor.b32  	%r1054, %r1054, %r680;
	ld.global.u32 	%r681, [%rd6+136];
	xor.b32  	%r1053, %r1053, %r681;
$L__BB0_19:
	and.b32  	%r683, %r631, 128;
	setp.eq.s32 	%p11, %r683, 0;
	@%p11 bra 	$L__BB0_21;
	ld.global.u32 	%r684, [%rd6+140];
	xor.b32  	%r1057, %r1057, %r684;
	ld.global.u32 	%r685, [%rd6+144];
	xor.b32  	%r1056, %r1056, %r685;
	ld.global.u32 	%r686, [%rd6+148];
	xor.b32  	%r1055, %r1055, %r686;
	ld.global.u32 	%r687, [%rd6+152];
	xor.b32  	%r1054, %r1054, %r687;
	ld.global.u32 	%r688, [%rd6+156];
	xor.b32  	%r1053, %r1053, %r688;
$L__BB0_21:
	and.b32  	%r690, %r631, 256;
	setp.eq.s32 	%p12, %r690, 0;
	@%p12 bra 	$L__BB0_23;
	ld.global.u32 	%r691, [%rd6+160];
	xor.b32  	%r1057, %r1057, %r691;
	ld.global.u32 	%r692, [%rd6+164];
	xor.b32  	%r1056, %r1056, %r692;
	ld.global.u32 	%r693, [%rd6+168];
	xor.b32  	%r1055, %r1055, %r693;
	ld.global.u32 	%r694, [%rd6+172];
	xor.b32  	%r1054, %r1054, %r694;
	ld.global.u32 	%r695, [%rd6+176];
	xor.b32  	%r1053, %r1053, %r695;
$L__BB0_23:
	and.b32  	%r697, %r631, 512;
	setp.eq.s32 	%p13, %r697, 0;
	@%p13 bra 	$L__BB0_25;
	ld.global.u32 	%r698, [%rd6+180];
	xor.b32  	%r1057, %r1057, %r698;
	ld.global.u32 	%r699, [%rd6+184];
	xor.b32  	%r1056, %r1056, %r699;
	ld.global.u32 	%r700, [%rd6+188];
	xor.b32  	%r1055, %r1055, %r700;
	ld.global.u32 	%r701, [%rd6+192];
	xor.b32  	%r1054, %r1054, %r701;
	ld.global.u32 	%r702, [%rd6+196];
	xor.b32  	%r1053, %r1053, %r702;
$L__BB0_25:
	and.b32  	%r704, %r631, 1024;
	setp.eq.s32 	%p14, %r704, 0;
	@%p14 bra 	$L__BB0_27;
	ld.global.u32 	%r705, [%rd6+200];
	xor.b32  	%r1057, %r1057, %r705;
	ld.global.u32 	%r706, [%rd6+204];
	xor.b32  	%r1056, %r1056, %r706;
	ld.global.u32 	%r707, [%rd6+208];
	xor.b32  	%r1055, %r1055, %r707;
	ld.global.u32 	%r708, [%rd6+212];
	xor.b32  	%r1054, %r1054, %r708;
	ld.global.u32 	%r709, [%rd6+216];
	xor.b32  	%r1053, %r1053, %r709;
$L__BB0_27:
	and.b32  	%r711, %r631, 2048;
	setp.eq.s32 	%p15, %r711, 0;
	@%p15 bra 	$L__BB0_29;
	ld.global.u32 	%r712, [%rd6+220];
	xor.b32  	%r1057, %r1057, %r712;
	ld.global.u32 	%r713, [%rd6+224];
	xor.b32  	%r1056, %r1056, %r713;
	ld.global.u32 	%r714, [%rd6+228];
	xor.b32  	%r1055, %r1055, %r714;
	ld.global.u32 	%r715, [%rd6+232];
	xor.b32  	%r1054, %r1054, %r715;
	ld.global.u32 	%r716, [%rd6+236];
	xor.b32  	%r1053, %r1053, %r716;
$L__BB0_29:
	and.b32  	%r718, %r631, 4096;
	setp.eq.s32 	%p16, %r718, 0;
	@%p16 bra 	$L__BB0_31;
	ld.global.u32 	%r719, [%rd6+240];
	xor.b32  	%r1057, %r1057, %r719;
	ld.global.u32 	%r720, [%rd6+244];
	xor.b32  	%r1056, %r1056, %r720;
	ld.global.u32 	%r721, [%rd6+248];
	xor.b32  	%r1055, %r1055, %r721;
	ld.global.u32 	%r722, [%rd6+252];
	xor.b32  	%r1054, %r1054, %r722;
	ld.global.u32 	%r723, [%rd6+256];
	xor.b32  	%r1053, %r1053, %r723;
$L__BB0_31:
	and.b32  	%r725, %r631, 8192;
	setp.eq.s32 	%p17, %r725, 0;
	@%p17 bra 	$L__BB0_33;
	ld.global.u32 	%r726, [%rd6+260];
	xor.b32  	%r1057, %r1057, %r726;
	ld.global.u32 	%r727, [%rd6+264];
	xor.b32  	%r1056, %r1056, %r727;
	ld.global.u32 	%r728, [%rd6+268];
	xor.b32  	%r1055, %r1055, %r728;
	ld.global.u32 	%r729, [%rd6+272];
	xor.b32  	%r1054, %r1054, %r729;
	ld.global.u32 	%r730, [%rd6+276];
	xor.b32  	%r1053, %r1053, %r730;
$L__BB0_33:
	and.b32  	%r732, %r631, 16384;
	setp.eq.s32 	%p18, %r732, 0;
	@%p18 bra 	$L__BB0_35;
	ld.global.u32 	%r733, [%rd6+280];
	xor.b32  	%r1057, %r1057, %r733;
	ld.global.u32 	%r734, [%rd6+284];
	xor.b32  	%r1056, %r1056, %r734;
	ld.global.u32 	%r735, [%rd6+288];
	xor.b32  	%r1055, %r1055, %r735;
	ld.global.u32 	%r736, [%rd6+292];
	xor.b32  	%r1054, %r1054, %r736;
	ld.global.u32 	%r737, [%rd6+296];
	xor.b32  	%r1053, %r1053, %r737;
$L__BB0_35:
	and.b32  	%r739, %r631, 32768;
	setp.eq.s32 	%p19, %r739, 0;
	@%p19 bra 	$L__BB0_37;
	ld.global.u32 	%r740, [%rd6+300];
	xor.b32  	%r1057, %r1057, %r740;
	ld.global.u32 	%r741, [%rd6+304];
	xor.b32  	%r1056, %r1056, %r741;
	ld.global.u32 	%r742, [%rd6+308];
	xor.b32  	%r1055, %r1055, %r742;
	ld.global.u32 	%r743, [%rd6+312];
	xor.b32  	%r1054, %r1054, %r743;
	ld.global.u32 	%r744, [%rd6+316];
	xor.b32  	%r1053, %r1053, %r744;
$L__BB0_37:
	add.s32 	%r1052, %r1052, 16;
	setp.ne.s32 	%p20, %r1052, 32;
	@%p20 bra 	$L__BB0_5;
	mad.lo.s32 	%r745, %r1046, -31, %r19;
	add.s32 	%r1046, %r745, 1;
	setp.ne.s32 	%p21, %r1046, 5;
	@%p21 bra 	$L__BB0_4;
	st.local.u32 	[%rd1+4], %r1057;
	st.local.v2.u32 	[%rd1+8], {%r1056, %r1055};
	st.local.v2.u32 	[%rd1+16], {%r1054, %r1053};
	setp.eq.s64 	%p22, %rd4, 1;
	@%p22 bra 	$L__BB0_114;
	mov.b32 	%r1053, 0;
	mov.u32 	%r1054, %r1053;
	mov.u32 	%r1055, %r1053;
	mov.u32 	%r1056, %r1053;
	mov.u32 	%r1057, %r1053;
	mov.u32 	%r1138, %r1053;
$L__BB0_41:
	mul.wide.u32 	%rd25, %r1138, 4;
	add.s64 	%rd26, %rd1, %rd25;
	ld.local.u32 	%r194, [%rd26+4];
	shl.b32 	%r195, %r1138, 5;
	mov.b32 	%r1144, 0;
$L__BB0_42:
	.pragma "nounroll";
	shr.u32 	%r748, %r194, %r1144;
	and.b32  	%r749, %r748, 1;
	setp.eq.b32 	%p23, %r749, 1;
	not.pred 	%p24, %p23;
	add.s32 	%r750, %r195, %r1144;
	mul.lo.s32 	%r751, %r750, 5;
	mul.wide.u32 	%rd27, %r751, 4;
	add.s64 	%rd7, %rd5, %rd27;
	@%p24 bra 	$L__BB0_44;
	ld.global.u32 	%r752, [%rd7];
	xor.b32  	%r1057, %r1057, %r752;
	ld.global.u32 	%r753, [%rd7+4];
	xor.b32  	%r1056, %r1056, %r753;
	ld.global.u32 	%r754, [%rd7+8];
	xor.b32  	%r1055, %r1055, %r754;
	ld.global.u32 	%r755, [%rd7+12];
	xor.b32  	%r1054, %r1054, %r755;
	ld.global.u32 	%r756, [%rd7+16];
	xor.b32  	%r1053, %r1053, %r756;
$L__BB0_44:
	and.b32  	%r758, %r748, 2;
	setp.eq.s32 	%p25, %r758, 0;
	@%p25 bra 	$L__BB0_46;
	ld.global.u32 	%r759, [%rd7+20];
	xor.b32  	%r1057, %r1057, %r759;
	ld.global.u32 	%r760, [%rd7+24];
	xor.b32  	%r1056, %r1056, %r760;
	ld.global.u32 	%r761, [%rd7+28];
	xor.b32  	%r1055, %r1055, %r761;
	ld.global.u32 	%r762, [%rd7+32];
	xor.b32  	%r1054, %r1054, %r762;
	ld.global.u32 	%r763, [%rd7+36];
	xor.b32  	%r1053, %r1053, %r763;
$L__BB0_46:
	and.b32  	%r765, %r748, 4;
	setp.eq.s32 	%p26, %r765, 0;
	@%p26 bra 	$L__BB0_48;
	ld.global.u32 	%r766, [%rd7+40];
	xor.b32  	%r1057, %r1057, %r766;
	ld.global.u32 	%r767, [%rd7+44];
	xor.b32  	%r1056, %r1056, %r767;
	ld.global.u32 	%r768, [%rd7+48];
	xor.b32  	%r1055, %r1055, %r768;
	ld.global.u32 	%r769, [%rd7+52];
	xor.b32  	%r1054, %r1054, %r769;
	ld.global.u32 	%r770, [%rd7+56];
	xor.b32  	%r1053, %r1053, %r770;
$L__BB0_48:
	and.b32  	%r772, %r748, 8;
	setp.eq.s32 	%p27, %r772, 0;
	@%p27 bra 	$L__BB0_50;
	ld.global.u32 	%r773, [%rd7+60];
	xor.b32  	%r1057, %r1057, %r773;
	ld.global.u32 	%r774, [%rd7+64];
	xor.b32  	%r1056, %r1056, %r774;
	ld.global.u32 	%r775, [%rd7+68];
	xor.b32  	%r1055, %r1055, %r775;
	ld.global.u32 	%r776, [%rd7+72];
	xor.b32  	%r1054, %r1054, %r776;
	ld.global.u32 	%r777, [%rd7+76];
	xor.b32  	%r1053, %r1053, %r777;
$L__BB0_50:
	and.b32  	%r779, %r748, 16;
	setp.eq.s32 	%p28, %r779, 0;
	@%p28 bra 	$L__BB0_52;
	ld.global.u32 	%r780, [%rd7+80];
	xor.b32  	%r1057, %r1057, %r780;
	ld.global.u32 	%r781, [%rd7+84];
	xor.b32  	%r1056, %r1056, %r781;
	ld.global.u32 	%r782, [%rd7+88];
	xor.b32  	%r1055, %r1055, %r782;
	ld.global.u32 	%r783, [%rd7+92];
	xor.b32  	%r1054, %r1054, %r783;
	ld.global.u32 	%r784, [%rd7+96];
	xor.b32  	%r1053, %r1053, %r784;
$L__BB0_52:
	and.b32  	%r786, %r748, 32;
	setp.eq.s32 	%p29, %r786, 0;
	@%p29 bra 	$L__BB0_54;
	ld.global.u32 	%r787, [%rd7+100];
	xor.b32  	%r1057, %r1057, %r787;
	ld.global.u32 	%r788, [%rd7+104];
	xor.b32  	%r1056, %r1056, %r788;
	ld.global.u32 	%r789, [%rd7+108];
	xor.b32  	%r1055, %r1055, %r789;
	ld.global.u32 	%r790, [%rd7+112];
	xor.b32  	%r1054, %r1054, %r790;
	ld.global.u32 	%r791, [%rd7+116];
	xor.b32  	%r1053, %r1053, %r791;
$L__BB0_54:
	and.b32  	%r793, %r748, 64;
	setp.eq.s32 	%p30, %r793, 0;
	@%p30 bra 	$L__BB0_56;
	ld.global.u32 	%r794, [%rd7+120];
	xor.b32  	%r1057, %r1057, %r794;
	ld.global.u32 	%r795, [%rd7+124];
	xor.b32  	%r1056, %r1056, %r795;
	ld.global.u32 	%r796, [%rd7+128];
	xor.b32  	%r1055, %r1055, %r796;
	ld.global.u32 	%r797, [%rd7+132];
	xor.b32  	%r1054, %r1054, %r797;
	ld.global.u32 	%r798, [%rd7+136];
	xor.b32  	%r1053, %r1053, %r798;
$L__BB0_56:
	and.b32  	%r800, %r748, 128;
	setp.eq.s32 	%p31, %r800, 0;
	@%p31 bra 	$L__BB0_58;
	ld.global.u32 	%r801, [%rd7+140];
	xor.b32  	%r1057, %r1057, %r801;
	ld.global.u32 	%r802, [%rd7+144];
	xor.b32  	%r1056, %r1056, %r802;
	ld.global.u32 	%r803, [%rd7+148];
	xor.b32  	%r1055, %r1055, %r803;
	ld.global.u32 	%r804, [%rd7+152];
	xor.b32  	%r1054, %r1054, %r804;
	ld.global.u32 	%r805, [%rd7+156];
	xor.b32  	%r1053, %r1053, %r805;
$L__BB0_58:
	and.b32  	%r807, %r748, 256;
	setp.eq.s32 	%p32, %r807, 0;
	@%p32 bra 	$L__BB0_60;
	ld.global.u32 	%r808, [%rd7+160];
	xor.b32  	%r1057, %r1057, %r808;
	ld.global.u32 	%r809, [%rd7+164];
	xor.b32  	%r1056, %r1056, %r809;
	ld.global.u32 	%r810, [%rd7+168];
	xor.b32  	%r1055, %r1055, %r810;
	ld.global.u32 	%r811, [%rd7+172];
	xor.b32  	%r1054, %r1054, %r811;
	ld.global.u32 	%r812, [%rd7+176];
	xor.b32  	%r1053, %r1053, %r812;
$L__BB0_60:
	and.b32  	%r814, %r748, 512;
	setp.eq.s32 	%p33, %r814, 0;
	@%p33 bra 	$L__BB0_62;
	ld.global.u32 	%r815, [%rd7+180];
	xor.b32  	%r1057, %r1057, %r815;
	ld.global.u32 	%r816, [%rd7+184];
	xor.b32  	%r1056, %r1056, %r816;
	ld.global.u32 	%r817, [%rd7+188];
	xor.b32  	%r1055, %r1055, %r817;
	ld.global.u32 	%r818, [%rd7+192];
	xor.b32  	%r1054, %r1054, %r818;
	ld.global.u32 	%r819, [%rd7+196];
	xor.b32  	%r1053, %r1053, %r819;
$L__BB0_62:
	and.b32  	%r821, %r748, 1024;
	setp.eq.s32 	%p34, %r821, 0;
	@%p34 bra 	$L__BB0_64;
	ld.global.u32 	%r822, [%rd7+200];
	xor.b32  	%r1057, %r1057, %r822;
	ld.global.u32 	%r823, [%rd7+204];
	xor.b32  	%r1056, %r1056, %r823;
	ld.global.u32 	%r824, [%rd7+208];
	xor.b32  	%r1055, %r1055, %r824;
	ld.global.u32 	%r825, [%rd7+212];
	xor.b32  	%r1054, %r1054, %r825;
	ld.global.u32 	%r826, [%rd7+216];
	xor.b32  	%r1053, %r1053, %r826;
$L__BB0_64:
	and.b32  	%r828, %r748, 2048;
	setp.eq.s32 	%p35, %r828, 0;
	@%p35 bra 	$L__BB0_66;
	ld.global.u32 	%r829, [%rd7+220];
	xor.b32  	%r1057, %r1057, %r829;
	ld.global.u32 	%r830, [%rd7+224];
	xor.b32  	%r1056, %r1056, %r830;
	ld.global.u32 	%r831, [%rd7+228];
	xor.b32  	%r1055, %r1055, %r831;
	ld.global.u32 	%r832, [%rd7+232];
	xor.b32  	%r1054, %r1054, %r832;
	ld.global.u32 	%r833, [%rd7+236];
	xor.b32  	%r1053, %r1053, %r833;
$L__BB0_66:
	and.b32  	%r835, %r748, 4096;
	setp.eq.s32 	%p36, %r835, 0;
	@%p36 bra 	$L__BB0_68;
	ld.global.u32 	%r836, [%rd7+240];
	xor.b32  	%r1057, %r1057, %r836;
	ld.global.u32 	%r837, [%rd7+244];
	xor.b32  	%r1056, %r1056, %r837;
	ld.global.u32 	%r838, [%rd7+248];
	xor.b32  	%r1055, %r1055, %r838;
	ld.global.u32 	%r839, [%rd7+252];
	xor.b32  	%r1054, %r1054, %r839;
	ld.global.u32 	%r840, [%rd7+256];
	xor.b32  	%r1053, %r1053, %r840;
$L__BB0_68:
	and.b32  	%r842, %r748, 8192;
	setp.eq.s32 	%p37, %r842, 0;
	@%p37 bra 	$L__BB0_70;
	ld.global.u32 	%r843, [%rd7+260];
	xor.b32  	%r1057, %r1057, %r843;
	ld.global.u32 	%r844, [%rd7+264];
	xor.b32  	%r1056, %r1056, %r844;
	ld.global.u32 	%r845, [%rd7+268];
	xor.b32  	%r1055, %r1055, %r845;
	ld.global.u32 	%r846, [%rd7+272];
	xor.b32  	%r1054, %r1054, %r846;
	ld.global.u32 	%r847, [%rd7+276];
	xor.b32  	%r1053, %r1053, %r847;
$L__BB0_70:
	and.b32  	%r849, %r748, 16384;
	setp.eq.s32 	%p38, %r849, 0;
	@%p38 bra 	$L__BB0_72;
	ld.global.u32 	%r850, [%rd7+280];
	xor.b32  	%r1057, %r1057, %r850;
	ld.global.u32 	%r851, [%rd7+284];
	xor.b32  	%r1056, %r1056, %r851;
	ld.global.u32 	%r852, [%rd7+288];
	xor.b32  	%r1055, %r1055, %r852;
	ld.global.u32 	%r853, [%rd7+292];
	xor.b32  	%r1054, %r1054, %r853;
	ld.global.u32 	%r854, [%rd7+296];
	xor.b32  	%r1053, %r1053, %r854;
$L__BB0_72:
	and.b32  	%r856, %r748, 32768;
	setp.eq.s32 	%p39, %r856, 0;
	@%p39 bra 	$L__BB0_74;
	ld.global.u32 	%r857, [%rd7+300];
	xor.b32  	%r1057, %r1057, %r857;
	ld.global.u32 	%r858, [%rd7+304];
	xor.b32  	%r1056, %r1056, %r858;
	ld.global.u32 	%r859, [%rd7+308];
	xor.b32  	%r1055, %r1055, %r859;
	ld.global.u32 	%r860, [%rd7+312];
	xor.b32  	%r1054, %r1054, %r860;
	ld.global.u32 	%r861, [%rd7+316];
	xor.b32  	%r1053, %r1053, %r861;
$L__BB0_74:
	add.s32 	%r1144, %r1144, 16;
	setp.ne.s32 	%p40, %r1144, 32;
	@%p40 bra 	$L__BB0_42;
	mad.lo.s32 	%r862, %r1138, -31, %r195;
	add.s32 	%r1138, %r862, 1;
	setp.ne.s32 	%p41, %r1138, 5;
	@%p41 bra 	$L__BB0_41;
	st.local.u32 	[%rd1+4], %r1057;
	st.local.v2.u32 	[%rd1+8], {%r1056, %r1055};
	st.local.v2.u32 	[%rd1+16], {%r1054, %r1053};
	setp.ne.s64 	%p42, %rd4, 3;
	@%p42 bra 	$L__BB0_114;
	mov.b32 	%r1053, 0;
	mov.u32 	%r1054, %r1053;
	mov.u32 	%r1055, %r1053;
	mov.u32 	%r1056, %r1053;
	mov.u32 	%r1057, %r1053;
	mov.u32 	%r1230, %r1053;
$L__BB0_78:
	mul.wide.u32 	%rd28, %r1230, 4;
	add.s64 	%rd29, %rd1, %rd28;
	ld.local.u32 	%r370, [%rd29+4];
	shl.b32 	%r371, %r1230, 5;
	mov.b32 	%r1236, 0;
$L__BB0_79:
	.pragma "nounroll";
	shr.u32 	%r865, %r370, %r1236;
	and.b32  	%r866, %r865, 1;
	setp.eq.b32 	%p43, %r866, 1;
	not.pred 	%p44, %p43;
	add.s32 	%r867, %r371, %r1236;
	mul.lo.s32 	%r868, %r867, 5;
	mul.wide.u32 	%rd30, %r868, 4;
	add.s64 	%rd8, %rd5, %rd30;
	@%p44 bra 	$L__BB0_81;
	ld.global.u32 	%r869, [%rd8];
	xor.b32  	%r1057, %r1057, %r869;
	ld.global.u32 	%r870, [%rd8+4];
	xor.b32  	%r1056, %r1056, %r870;
	ld.global.u32 	%r871, [%rd8+8];
	xor.b32  	%r1055, %r1055, %r871;
	ld.global.u32 	%r872, [%rd8+12];
	xor.b32  	%r1054, %r1054, %r872;
	ld.global.u32 	%r873, [%rd8+16];
	xor.b32  	%r1053, %r1053, %r873;
$L__BB0_81:
	and.b32  	%r875, %r865, 2;
	setp.eq.s32 	%p45, %r875, 0;
	@%p45 bra 	$L__BB0_83;
	ld.global.u32 	%r876, [%rd8+20];
	xor.b32  	%r1057, %r1057, %r876;
	ld.global.u32 	%r877, [%rd8+24];
	xor.b32  	%r1056, %r1056, %r877;
	ld.global.u32 	%r878, [%rd8+28];
	xor.b32  	%r1055, %r1055, %r878;
	ld.global.u32 	%r879, [%rd8+32];
	xor.b32  	%r1054, %r1054, %r879;
	ld.global.u32 	%r880, [%rd8+36];
	xor.b32  	%r1053, %r1053, %r880;
$L__BB0_83:
	and.b32  	%r882, %r865, 4;
	setp.eq.s32 	%p46, %r882, 0;
	@%p46 bra 	$L__BB0_85;
	ld.global.u32 	%r883, [%rd8+40];
	xor.b32  	%r1057, %r1057, %r883;
	ld.global.u32 	%r884, [%rd8+44];
	xor.b32  	%r1056, %r1056, %r884;
	ld.global.u32 	%r885, [%rd8+48];
	xor.b32  	%r1055, %r1055, %r885;
	ld.global.u32 	%r886, [%rd8+52];
	xor.b32  	%r1054, %r1054, %r886;
	ld.global.u32 	%r887, [%rd8+56];
	xor.b32  	%r1053, %r1053, %r887;
$L__BB0_85:
	and.b32  	%r889, %r865, 8;
	setp.eq.s32 	%p47, %r889, 0;
	@%p47 bra 	$L__BB0_87;
	ld.global.u32 	%r890, [%rd8+60];
	xor.b32  	%r1057, %r1057, %r890;
	ld.global.u32 	%r891, [%rd8+64];
	xor.b32  	%r1056, %r1056, %r891;
	ld.global.u32 	%r892, [%rd8+68];
	xor.b32  	%r1055, %r1055, %r892;
	ld.global.u32 	%r893, [%rd8+72];
	xor.b32  	%r1054, %r1054, %r893;
	ld.global.u32 	%r894, [%rd8+76];
	xor.b32  	%r1053, %r1053, %r894;
$L__BB0_87:
	and.b32  	%r896, %r865, 16;
	setp.eq.s32 	%p48, %r896, 0;
	@%p48 bra 	$L__BB0_89;
	ld.global.u32 	%r897, [%rd8+80];
	xor.b32  	%r1057, %r1057, %r897;
	ld.global.u32 	%r898, [%rd8+84];
	xor.b32  	%r1056, %r1056, %r898;
	ld.global.u32 	%r899, [%rd8+88];
	xor.b32  	%r1055, %r1055, %r899;
	ld.global.u32 	%r900, [%rd8+92];
	xor.b32  	%r1054, %r1054, %r900;
	ld.global.u32 	%r901, [%rd8+96];
	xor.b32  	%r1053, %r1053, %r901;
$L__BB0_89:
	and.b32  	%r903, %r865, 32;
	setp.eq.s32 	%p49, %r903, 0;
	@%p49 bra 	$L__BB0_91;
	ld.global.u32 	%r904, [%rd8+100];
	xor.b32  	%r1057, %r1057, %r904;
	ld.global.u32 	%r905, [%rd8+104];
	xor.b32  	%r1056, %r1056, %r905;
	ld.global.u32 	%r906, [%rd8+108];
	xor.b32  	%r1055, %r1055, %r906;
	ld.global.u32 	%r907, [%rd8+112];
	xor.b32  	%r1054, %r1054, %r907;
	ld.global.u32 	%r908, [%rd8+116];
	xor.b32  	%r1053, %r1053, %r908;
$L__BB0_91:
	and.b32  	%r910, %r865, 64;
	setp.eq.s32 	%p50, %r910, 0;
	@%p50 bra 	$L__BB0_93;
	ld.global.u32 	%r911, [%rd8+120];
	xor.b32  	%r1057, %r1057, %r911;
	ld.global.u32 	%r912, [%rd8+124];
	xor.b32  	%r1056, %r1056, %r912;
	ld.global.u32 	%r913, [%rd8+128];
	xor.b32  	%r1055, %r1055, %r913;
	ld.global.u32 	%r914, [%rd8+132];
	xor.b32  	%r1054, %r1054, %r914;
	ld.global.u32 	%r915, [%rd8+136];
	xor.b32  	%r1053, %r1053, %r915;
$L__BB0_93:
	and.b32  	%r917, %r865, 128;
	setp.eq.s32 	%p51, %r917, 0;
	@%p51 bra 	$L__BB0_95;
	ld.global.u32 	%r918, [%rd8+140];
	xor.b32  	%r1057, %r1057, %r918;
	ld.global.u32 	%r919, [%rd8+144];
	xor.b32  	%r1056, %r1056, %r919;
	ld.global.u32 	%r920, [%rd8+148];
	xor.b32  	%r1055, %r1055, %r920;
	ld.global.u32 	%r921, [%rd8+152];
	xor.b32  	%r1054, %r1054, %r921;
	ld.global.u32 	%r922, [%rd8+156];
	xor.b32  	%r1053, %r1053, %r922;
$L__BB0_95:
	and.b32  	%r924, %r865, 256;
	setp.eq.s32 	%p52, %r924, 0;
	@%p52 bra 	$L__BB0_97;
	ld.global.u32 	%r925, [%rd8+160];
	xor.b32  	%r1057, %r1057, %r925;
	ld.global.u32 	%r926, [%rd8+164];
	xor.b32  	%r1056, %r1056, %r926;
	ld.global.u32 	%r927, [%rd8+168];
	xor.b32  	%r1055, %r1055, %r927;
	ld.global.u32 	%r928, [%rd8+172];
	xor.b32  	%r1054, %r1054, %r928;
	ld.global.u32 	%r929, [%rd8+176];
	xor.b32  	%r1053, %r1053, %r929;
$L__BB0_97:
	and.b32  	%r931, %r865, 512;
	setp.eq.s32 	%p53, %r931, 0;
	@%p53 bra 	$L__BB0_99;
	ld.global.u32 	%r932, [%rd8+180];
	xor.b32  	%r1057, %r1057, %r932;
	ld.global.u32 	%r933, [%rd8+184];
	xor.b32  	%r1056, %r1056, %r933;
	ld.global.u32 	%r934, [%rd8+188];
	xor.b32  	%r1055, %r1055, %r934;
	ld.global.u32 	%r935, [%rd8+192];
	xor.b32  	%r1054, %r1054, %r935;
	ld.global.u32 	%r936, [%rd8+196];
	xor.b32  	%r1053, %r1053, %r936;
$L__BB0_99:
	and.b32  	%r938, %r865, 1024;
	setp.eq.s32 	%p54, %r938, 0;
	@%p54 bra 	$L__BB0_101;
	ld.global.u32 	%r939, [%rd8+200];
	xor.b32  	%r1057, %r1057, %r939;
	ld.global.u32 	%r940, [%rd8+204];
	xor.b32  	%r1056, %r1056, %r940;
	ld.global.u32 	%r941, [%rd8+208];
	xor.b32  	%r1055, %r1055, %r941;
	ld.global.u32 	%r942, [%rd8+212];
	xor.b32  	%r1054, %r1054, %r942;
	ld.global.u32 	%r943, [%rd8+216];
	xor.b32  	%r1053, %r1053, %r943;
$L__BB0_101:
	and.b32  	%r945, %r865, 2048;
	setp.eq.s32 	%p55, %r945, 0;
	@%p55 bra 	$L__BB0_103;
	ld.global.u32 	%r946, [%rd8+220];
	xor.b32  	%r1057, %r1057, %r946;
	ld.global.u32 	%r947, [%rd8+224];
	xor.b32  	%r1056, %r1056, %r947;
	ld.global.u32 	%r948, [%rd8+228];
	xor.b32  	%r1055, %r1055, %r948;
	ld.global.u32 	%r949, [%rd8+232];
	xor.b32  	%r1054, %r1054, %r949;
	ld.global.u32 	%r950, [%rd8+236];
	xor.b32  	%r1053, %r1053, %r950;
$L__BB0_103:
	and.b32  	%r952, %r865, 4096;
	setp.eq.s32 	%p56, %r952, 0;
	@%p56 bra 	$L__BB0_105;
	ld.global.u32 	%r953, [%rd8+240];
	xor.b32  	%r1057, %r1057, %r953;
	ld.global.u32 	%r954, [%rd8+244];
	xor.b32  	%r1056, %r1056, %r954;
	ld.global.u32 	%r955, [%rd8+248];
	xor.b32  	%r1055, %r1055, %r955;
	ld.global.u32 	%r956, [%rd8+252];
	xor.b32  	%r1054, %r1054, %r956;
	ld.global.u32 	%r957, [%rd8+256];
	xor.b32  	%r1053, %r1053, %r957;
$L__BB0_105:
	and.b32  	%r959, %r865, 8192;
	setp.eq.s32 	%p57, %r959, 0;
	@%p57 bra 	$L__BB0_107;
	ld.global.u32 	%r960, [%rd8+260];
	xor.b32  	%r1057, %r1057, %r960;
	ld.global.u32 	%r961, [%rd8+264];
	xor.b32  	%r1056, %r1056, %r961;
	ld.global.u32 	%r962, [%rd8+268];
	xor.b32  	%r1055, %r1055, %r962;
	ld.global.u32 	%r963, [%rd8+272];
	xor.b32  	%r1054, %r1054, %r963;
	ld.global.u32 	%r964, [%rd8+276];
	xor.b32  	%r1053, %r1053, %r964;
$L__BB0_107:
	and.b32  	%r966, %r865, 16384;
	setp.eq.s32 	%p58, %r966, 0;
	@%p58 bra 	$L__BB0_109;
	ld.global.u32 	%r967, [%rd8+280];
	xor.b32  	%r1057, %r1057, %r967;
	ld.global.u32 	%r968, [%rd8+284];
	xor.b32  	%r1056, %r1056, %r968;
	ld.global.u32 	%r969, [%rd8+288];
	xor.b32  	%r1055, %r1055, %r969;
	ld.global.u32 	%r970, [%rd8+292];
	xor.b32  	%r1054, %r1054, %r970;
	ld.global.u32 	%r971, [%rd8+296];
	xor.b32  	%r1053, %r1053, %r971;
$L__BB0_109:
	and.b32  	%r973, %r865, 32768;
	setp.eq.s32 	%p59, %r973, 0;
	@%p59 bra 	$L__BB0_111;
	ld.global.u32 	%r974, [%rd8+300];
	xor.b32  	%r1057, %r1057, %r974;
	ld.global.u32 	%r975, [%rd8+304];
	xor.b32  	%r1056, %r1056, %r975;
	ld.global.u32 	%r976, [%rd8+308];
	xor.b32  	%r1055, %r1055, %r976;
	ld.global.u32 	%r977, [%rd8+312];
	xor.b32  	%r1054, %r1054, %r977;
	ld.global.u32 	%r978, [%rd8+316];
	xor.b32  	%r1053, %r1053, %r978;
$L__BB0_111:
	add.s32 	%r1236, %r1236, 16;
	setp.ne.s32 	%p60, %r1236, 32;
	@%p60 bra 	$L__BB0_79;
	mad.lo.s32 	%r979, %r1230, -31, %r371;
	add.s32 	%r1230, %r979, 1;
	setp.ne.s32 	%p61, %r1230, 5;
	@%p61 bra 	$L__BB0_78;
	st.local.u32 	[%rd1+4], %r1057;
	st.local.v2.u32 	[%rd1+8], {%r1056, %r1055};
	st.local.v2.u32 	[%rd1+16], {%r1054, %r1053};
$L__BB0_114:
	shr.u64 	%rd35, %rd3, 2;
	add.s32 	%r1040, %r1040, 1;
	setp.gt.u64 	%p62, %rd3, 3;
	@%p62 bra 	$L__BB0_2;
$L__BB0_115:
	setp.le.s64 	%p63, %rd18, %rd2;
	@%p63 bra 	$L__BB0_150;
	setp.lt.s64 	%p64, %rd17, 1;
	mov.b32 	%r1341, 0;
	mov.u32 	%r1342, %r1341;
	@%p64 bra 	$L__BB0_149;
	and.b64  	%rd37, %rd17, 3;
	setp.lt.u64 	%p65, %rd17, 4;
	mov.b32 	%r1342, 0;
	mov.u32 	%r1341, %r1342;
	@%p65 bra 	$L__BB0_141;
	and.b64  	%rd36, %rd17, 9223372036854775804;
	mov.b32 	%r1342, 0;
$L__BB0_119:
	mov.u32 	%r556, %r1057;
	mov.u32 	%r555, %r1056;
	mov.u32 	%r554, %r1055;
	mov.u32 	%r553, %r1054;
	mov.u32 	%r1057, %r1053;
	shr.u32 	%r984, %r556, 2;
	xor.b32  	%r985, %r984, %r556;
	shl.b32 	%r986, %r1057, 4;
	shl.b32 	%r987, %r985, 1;
	xor.b32  	%r988, %r987, %r986;
	xor.b32  	%r989, %r988, %r985;
	xor.b32  	%r1056, %r989, %r1057;
	add.s32 	%r990, %r1327, %r1056;
	add.s32 	%r991, %r990, -637770787;
	cvt.rn.f32.u32 	%f6, %r991;
	fma.rn.f32 	%f1, %f6, 0f2F800000, 0f2F000000;
	setp.geu.f32 	%p66, %f1, 0f3E800000;
	@%p66 bra 	$L__BB0_121;
	add.s32 	%r1341, %r1341, -1;
	bra.uni 	$L__BB0_124;
$L__BB0_121:
	setp.ltu.f32 	%p67, %f1, 0f3E800000;
	setp.geu.f32 	%p68, %f1, 0f3F000000;
	or.pred  	%p69, %p67, %p68;
	@%p69 bra 	$L__BB0_123;
	add.s32 	%r1342, %r1342, -1;
	bra.uni 	$L__BB0_124;
$L__BB0_123:
	setp.ltu.f32 	%p70, %f1, 0f3F000000;
	setp.geu.f32 	%p71, %f1, 0f3F400000;
	or.pred  	%p72, %p70, %p71;
	selp.u32 	%r992, 1, 0, %p72;
	add.s32 	%r1341, %r1341, %r992;
	not.pred 	%p73, %p72;
	selp.u32 	%r993, 1, 0, %p73;
	add.s32 	%r1342, %r1342, %r993;
$L__BB0_124:
	shr.u32 	%r994, %r555, 2;
	xor.b32  	%r995, %r994, %r555;
	shl.b32 	%r996, %r1056, 4;
	shl.b32 	%r997, %r995, 1;
	xor.b32  	%r998, %r997, %r996;
	xor.b32  	%r999, %r998, %r995;
	xor.b32  	%r1055, %r999, %r1056;
	add.s32 	%r1000, %r1327, %r1055;
	add.s32 	%r1001, %r1000, -637408350;
	cvt.rn.f32.u32 	%f7, %r1001;
	fma.rn.f32 	%f2, %f7, 0f2F800000, 0f2F000000;
	setp.lt.f32 	%p74, %f2, 0f3E800000;
	@%p74 bra 	$L__BB0_128;
	setp.ge.f32 	%p75, %f2, 0f3E800000;
	setp.lt.f32 	%p76, %f2, 0f3F000000;
	and.pred  	%p77, %p75, %p76;
	@%p77 bra 	$L__BB0_127;
	setp.ltu.f32 	%p78, %f2, 0f3F000000;
	setp.geu.f32 	%p79, %f2, 0f3F400000;
	or.pred  	%p80, %p78, %p79;
	selp.u32 	%r1002, 1, 0, %p80;
	add.s32 	%r1341, %r1341, %r1002;
	not.pred 	%p81, %p80;
	selp.u32 	%r1003, 1, 0, %p81;
	add.s32 	%r1342, %r1342, %r1003;
	bra.uni 	$L__BB0_129;
$L__BB0_127:
	add.s32 	%r1342, %r1342, -1;
	bra.uni 	$L__BB0_129;
$L__BB0_128:
	add.s32 	%r1341, %r1341, -1;
$L__BB0_129:
	shr.u32 	%r1004, %r554, 2;
	xor.b32  	%r1005, %r1004, %r554;
	shl.b32 	%r1006, %r1055, 4;
	shl.b32 	%r1007, %r1005, 1;
	xor.b32  	%r1008, %r1007, %r1006;
	xor.b32  	%r1009, %r1008, %r1005;
	xor.b32  	%r1054, %r1009, %r1055;
	add.s32 	%r1010, %r1327, %r1054;
	add.s32 	%r1011, %r1010, -637045913;
	cvt.rn.f32.u32 	%f8, %r1011;
	fma.rn.f32 	%f3, %f8, 0f2F800000, 0f2F000000;
	setp.lt.f32 	%p82, %f3, 0f3E800000;
	@%p82 bra 	$L__BB0_133;
	setp.ge.f32 	%p83, %f3, 0f3E800000;
	setp.lt.f32 	%p84, %f3, 0f3F000000;
	and.pred  	%p85, %p83, %p84;
	@%p85 bra 	$L__BB0_132;
	setp.ltu.f32 	%p86, %f3, 0f3F000000;
	setp.geu.f32 	%p87, %f3, 0f3F400000;
	or.pred  	%p88, %p86, %p87;
	selp.u32 	%r1012, 1, 0, %p88;
	add.s32 	%r1341, %r1341, %r1012;
	not.pred 	%p89, %p88;
	selp.u32 	%r1013, 1, 0, %p89;
	add.s32 	%r1342, %r1342, %r1013;
	bra.uni 	$L__BB0_134;
$L__BB0_132:
	add.s32 	%r1342, %r1342, -1;
	bra.uni 	$L__BB0_134;
$L__BB0_133:
	add.s32 	%r1341, %r1341, -1;
$L__BB0_134:
	shr.u32 	%r1014, %r553, 2;
	xor.b32  	%r1015, %r1014, %r553;
	shl.b32 	%r1016, %r1054, 4;
	shl.b32 	%r1017, %r1015, 1;
	xor.b32  	%r1018, %r1017, %r1016;
	xor.b32  	%r1019, %r1018, %r1015;
	xor.b32  	%r1053, %r1019, %r1054;
	add.s32 	%r1020, %r1327, %r1053;
	add.s32 	%r1021, %r1020, -636683476;
	cvt.rn.f32.u32 	%f9, %r1021;
	fma.rn.f32 	%f4, %f9, 0f2F800000, 0f2F000000;
	setp.lt.f32 	%p90, %f4, 0f3E800000;
	@%p90 bra 	$L__BB0_138;
	setp.ge.f32 	%p91, %f4, 0f3E800000;
	setp.lt.f32 	%p92, %f4, 0f3F000000;
	and.pred  	%p93, %p91, %p92;
	@%p93 bra 	$L__BB0_137;
	setp.ltu.f32 	%p94, %f4, 0f3F000000;
	setp.geu.f32 	%p95, %f4, 0f3F400000;
	or.pred  	%p96, %p94, %p95;
	selp.u32 	%r1022, 1, 0, %p96;
	add.s32 	%r1341, %r1341, %r1022;
	not.pred 	%p97, %p96;
	selp.u32 	%r1023, 1, 0, %p97;
	add.s32 	%r1342, %r1342, %r1023;
	bra.uni 	$L__BB0_139;
$L__BB0_137:
	add.s32 	%r1342, %r1342, -1;
	bra.uni 	$L__BB0_139;
$L__BB0_138:
	add.s32 	%r1341, %r1341, -1;
$L__BB0_139:
	add.s32 	%r1327, %r1327, 1449748;
	add.s64 	%rd36, %rd36, -4;
	setp.ne.s64 	%p98, %rd36, 0;
	@%p98 bra 	$L__BB0_119;
	add.s32 	%r1345, %r1327, -638133224;
$L__BB0_141:
	setp.eq.s64 	%p99, %rd37, 0;
	@%p99 bra 	$L__BB0_149;
	add.s32 	%r1353, %r1345, 362437;
$L__BB0_143:
	.pragma "nounroll";
	mov.u32 	%r605, %r1057;
	mov.u32 	%r1057, %r1056;
	mov.u32 	%r1056, %r1055;
	mov.u32 	%r1055, %r1054;
	mov.u32 	%r1054, %r1053;
	shr.u32 	%r1024, %r605, 2;
	xor.b32  	%r1025, %r1024, %r605;
	shl.b32 	%r1026, %r1054, 4;
	shl.b32 	%r1027, %r1025, 1;
	xor.b32  	%r1028, %r1027, %r1026;
	xor.b32  	%r1029, %r1028, %r1025;
	xor.b32  	%r1053, %r1029, %r1054;
	add.s32 	%r1030, %r1353, %r1053;
	cvt.rn.f32.u32 	%f10, %r1030;
	fma.rn.f32 	%f5, %f10, 0f2F800000, 0f2F000000;
	setp.lt.f32 	%p100, %f5, 0f3E800000;
	@%p100 bra 	$L__BB0_147;
	setp.ge.f32 	%p101, %f5, 0f3E800000;
	setp.lt.f32 	%p102, %f5, 0f3F000000;
	and.pred  	%p103, %p101, %p102;
	@%p103 bra 	$L__BB0_146;
	setp.ltu.f32 	%p104, %f5, 0f3F000000;
	setp.geu.f32 	%p105, %f5, 0f3F400000;
	or.pred  	%p106, %p104, %p105;
	selp.u32 	%r1031, 1, 0, %p106;
	add.s32 	%r1341, %r1341, %r1031;
	not.pred 	%p107, %p106;
	selp.u32 	%r1032, 1, 0, %p107;
	add.s32 	%r1342, %r1342, %r1032;
	bra.uni 	$L__BB0_148;
$L__BB0_146:
	add.s32 	%r1342, %r1342, -1;
	bra.uni 	$L__BB0_148;
$L__BB0_147:
	add.s32 	%r1341, %r1341, -1;
$L__BB0_148:
	add.s32 	%r1353, %r1353, 362437;
	add.s64 	%rd37, %rd37, -1;
	setp.ne.s64 	%p108, %rd37, 0;
	@%p108 bra 	$L__BB0_143;
$L__BB0_149:
	ld.param.u64 	%rd34, [_Z11randomWalksPfjll_param_0];
	mul.lo.s32 	%r1033, %r1341, %r1341;
	mad.lo.s32 	%r1034, %r1342, %r1342, %r1033;
	cvt.rn.f32.u32 	%f11, %r1034;
	sqrt.rn.f32 	%f12, %f11;
	cvta.to.global.u64 	%rd31, %rd34;
	shl.b64 	%rd32, %rd2, 2;
	add.s64 	%rd33, %rd31, %rd32;
	st.global.f32 	[%rd33], %f12;
$L__BB0_150:
	ret;

}


// ===== COMPILED SASS (sm_100) =====

	.target	sm_100

	.elftype	@"ET_EXEC"


//--------------------- .note.nv.tkinfo           --------------------------
	.section	.note.nv.tkinfo,"",@"SHT_NOTE"
	.sectionflags	@"SHF_NOTE_NV_TKINFO"
	.tkinfo
        /*0018*/ 	.word	0x00000002
        /*0030*/ 	.string	""
        /*0030*/ 	.string	"ptxas"
        /*0030*/ 	.string	"Cuda compilation tools, release 13.0, V13.0.88"
        /*0030*/ 	.string	"Build cuda_13.0.r13.0/compiler.36424714_0"
        /*0030*/ 	.string	"-arch sm_100 -m 64 "



//--------------------- .note.nv.cuinfo           --------------------------
	.section	.note.nv.cuinfo,"",@"SHT_NOTE"
	.sectionflags	@"SHF_NOTE_NV_CUINFO"
        /*0018*/ 	.short	0x0002
        /*001a*/ 	.short	0x0064
        /*001c*/ 	.short	0x0082
	.zero		2


//--------------------- .nv.info                  --------------------------
	.section	.nv.info,"",@"SHT_CUDA_INFO"
	.align	4


	//----- nvinfo : EIATTR_REGCOUNT
	.align		4
        /*0000*/ 	.byte	0x04, 0x2f
        /*0002*/ 	.short	(.L_10 - .L_9)
	.align		4
.L_9:
        /*0004*/ 	.word	index@(_Z11randomWalksPfjll)
        /*0008*/ 	.word	0x0000001f


	//----- nvinfo : EIATTR_FRAME_SIZE
	.align		4
.L_10:
        /*000c*/ 	.byte	0x04, 0x11
        /*000e*/ 	.short	(.L_12 - .L_11)
	.align		4
.L_11:
        /*0010*/ 	.word	index@($__internal_0_$__cuda_sm20_sqrt_rn_f32_slowpath)
        /*0014*/ 	.word	0x00000030


	//----- nvinfo : EIATTR_FRAME_SIZE
	.align		4
.L_12:
        /*0018*/ 	.byte	0x04, 0x11
        /*001a*/ 	.short	(.L_14 - .L_13)
	.align		4
.L_13:
        /*001c*/ 	.word	index@(_Z11randomWalksPfjll)
        /*0020*/ 	.word	0x00000030


	//----- nvinfo : EIATTR_MIN_STACK_SIZE
	.align		4
.L_14:
        /*0024*/ 	.byte	0x04, 0x12
        /*0026*/ 	.short	(.L_16 - .L_15)
	.align		4
.L_15:
        /*0028*/ 	.word	index@(_Z11randomWalksPfjll)
        /*002c*/ 	.word	0x00000030
.L_16:


//--------------------- .nv.compat                --------------------------
	.section	.nv.compat,"",@"SHT_CUDA_COMPAT_INFO"
	.align	4
        /*0000*/ 	.byte	0x02, 0x09, 0x00, 0x00, 0x02, 0x02, 0x01, 0x00, 0x02, 0x05, 0x05, 0x00, 0x03, 0x07, 0x01, 0x01
        /*0010*/ 	.byte	0x02, 0x03, 0x00, 0x00, 0x02, 0x06, 0x01, 0x00, 0x04, 0x0b, 0x08, 0x00, 0x01, 0x00, 0x00, 0x00
        /*0020*/ 	.byte	0x00, 0x00, 0x00, 0x00


//--------------------- .nv.info._Z11randomWalksPfjll --------------------------
	.section	.nv.info._Z11randomWalksPfjll,"",@"SHT_CUDA_INFO"
	.sectionflags	@""
	.align	4


	//----- nvinfo : EIATTR_CUDA_API_VERSION
	.align		4
        /*0000*/ 	.byte	0x04, 0x37
        /*0002*/ 	.short	(.L_18 - .L_17)
.L_17:
        /*0004*/ 	.word	0x00000082


	//----- nvinfo : EIATTR_KPARAM_INFO
	.align		4
.L_18:
        /*0008*/ 	.byte	0x04, 0x17
        /*000a*/ 	.short	(.L_20 - .L_19)
.L_19:
        /*000c*/ 	.word	0x00000000
        /*0010*/ 	.short	0x0003
        /*0012*/ 	.short	0x0018
        /*0014*/ 	.byte	0x00, 0xf0, 0x21, 0x00


	//----- nvinfo : EIATTR_KPARAM_INFO
	.align		4
.L_20:
        /*0018*/ 	.byte	0x04, 0x17
        /*001a*/ 	.short	(.L_22 - .L_21)
.L_21:
        /*001c*/ 	.word	0x00000000
        /*0020*/ 	.short	0x0002
        /*0022*/ 	.short	0x0010
        /*0024*/ 	.byte	0x00, 0xf0, 0x21, 0x00


	//----- nvinfo : EIATTR_KPARAM_INFO
	.align		4
.L_22:
        /*0028*/ 	.byte	0x04, 0x17
        /*002a*/ 	.short	(.L_24 - .L_23)
.L_23:
        /*002c*/ 	.word	0x00000000
        /*0030*/ 	.short	0x0001
        /*0032*/ 	.short	0x0008
        /*0034*/ 	.byte	0x00, 0xf0, 0x11, 0x00


	//----- nvinfo : EIATTR_KPARAM_INFO
	.align		4
.L_24:
        /*0038*/ 	.byte	0x04, 0x17
        /*003a*/ 	.short	(.L_26 - .L_25)
.L_25:
        /*003c*/ 	.word	0x00000000
        /*0040*/ 	.short	0x0000
        /*0042*/ 	.short	0x0000
        /*0044*/ 	.byte	0x00, 0xf5, 0x21, 0x00


	//----- nvinfo : EIATTR_SPARSE_MMA_MASK
	.align		4
.L_26:
        /*0048*/ 	.byte	0x03, 0x50
        /*004a*/ 	.short	0x0000


	//----- nvinfo : EIATTR_MAXREG_COUNT
	.align		4
        /*004c*/ 	.byte	0x03, 0x1b
        /*004e*/ 	.short	0x00ff


	//----- nvinfo : EIATTR_MERCURY_ISA_VERSION
	.align		4
        /*0050*/ 	.byte	0x03, 0x5f
        /*0052*/ 	.short	0x0101


	//----- nvinfo : EIATTR_VRC_CTA_INIT_COUNT
	.align		4
        /*0054*/ 	.byte	0x02, 0x4a
	.zero		1
	.zero		1


	//----- nvinfo : EIATTR_EXIT_INSTR_OFFSETS
	.align		4
        /*0058*/ 	.byte	0x04, 0x1c
        /*005a*/ 	.short	(.L_28 - .L_27)


	//   ....[0]....
.L_27:
        /*005c*/ 	.word	0x00002720


	//   ....[1]....
        /*0060*/ 	.word	0x00003480


	//----- nvinfo : EIATTR_CRS_STACK_SIZE
	.align		4
.L_28:
        /*0064*/ 	.byte	0x04, 0x1e
        /*0066*/ 	.short	(.L_30 - .L_29)
.L_29:
        /*0068*/ 	.word	0x00000000


	//----- nvinfo : EIATTR_CBANK_PARAM_SIZE
	.align		4
.L_30:
        /*006c*/ 	.byte	0x03, 0x19
        /*006e*/ 	.short	0x0020


	//----- nvinfo : EIATTR_PARAM_CBANK
	.align		4
        /*0070*/ 	.byte	0x04, 0x0a
        /*0072*/ 	.short	(.L_32 - .L_31)
	.align		4
.L_31:
        /*0074*/ 	.word	index@(.nv.constant0._Z11randomWalksPfjll)
        /*0078*/ 	.short	0x0380
        /*007a*/ 	.short	0x0020


	//----- nvinfo : EIATTR_SW_WAR
	.align		4
.L_32:
        /*007c*/ 	.byte	0x04, 0x36
        /*007e*/ 	.short	(.L_34 - .L_33)
.L_33:
        /*0080*/ 	.word	0x00000008
.L_34:


//--------------------- .nv.callgraph             --------------------------
	.section	.nv.callgraph,"",@"SHT_CUDA_CALLGRAPH"
	.align	4
	.sectionentsize	8
	.align		4
        /*0000*/ 	.word	0x00000000
	.align		4
        /*0004*/ 	.word	0xffffffff
	.align		4
        /*0008*/ 	.word	0x00000000
	.align		4
        /*000c*/ 	.word	0xfffffffe
	.align		4
        /*0010*/ 	.word	0x00000000
	.align		4
        /*0014*/ 	.word	0xfffffffd
	.align		4
        /*0018*/ 	.word	0x00000000
	.align		4
        /*001c*/ 	.word	0xfffffffc


//--------------------- .nv.constant4             --------------------------
	.section	.nv.constant4,"a",@progbits
	.align	8
	.align		8
.nv.constant4:
        /*0000*/ 	.dword	precalc_xorwow_matrix
	.align		8
        /*0008*/ 	.dword	precalc_xorwow_offset_matrix
	.align		8
        /*0010*/ 	.dword	mrg32k3aM1
	.align		8
        /*0018*/ 	.dword	mrg32k3aM2
	.align		8
        /*0020*/ 	.dword	mrg32k3aM1SubSeq
	.align		8
        /*0028*/ 	.dword	mrg32k3aM2SubSeq
	.align		8
        /*0030*/ 	.dword	mrg32k3aM1Seq
	.align		8
        /*0038*/ 	.dword	mrg32k3aM2Seq


//--------------------- .nv.constant3             --------------------------
	.section	.nv.constant3,"a",@progbits
	.align	8
.nv.constant3:
	.type		__cr_lgamma_table,@object
	.size		__cr_lgamma_table,(.L_8 - __cr_lgamma_table)
__cr_lgamma_table:
        /*0000*/ 	.byte	0x00, 0x00, 0x00, 0x00, 0x00, 0x00, 0x00, 0x00, 0x00, 0x00, 0x00, 0x00, 0x00, 0x00, 0x00, 0x00
        /*0010*/ 	.byte	0xef, 0x39, 0xfa, 0xfe, 0x42, 0x2e, 0xe6, 0x3f, 0x02, 0x20, 0x2a, 0xfa, 0x0b, 0xab, 0xfc, 0x3f
        /*0020*/ 	.byte	0xf9, 0x2c, 0x92, 0x7c, 0xa7, 0x6c, 0x09, 0x40, 0xc9, 0x79, 0x44, 0x3c, 0x64, 0x26, 0x13, 0x40
        /*0030*/ 	.byte	0xca, 0x01, 0xcf, 0x3a, 0x27, 0x51, 0x1a, 0x40, 0x30, 0xcc, 0x2d, 0xf3, 0xe1, 0x0c, 0x21, 0x40
        /*0040*/ 	.byte	0x0d, 0xb7, 0xfc, 0x82, 0x8e, 0x35, 0x25, 0x40
.L_8:


//--------------------- .text._Z11randomWalksPfjll --------------------------
	.section	.text._Z11randomWalksPfjll,"ax",@progbits
	.align	128
        .global         _Z11randomWalksPfjll
        .type           _Z11randomWalksPfjll,@function
        .size           _Z11randomWalksPfjll,(.L_x_34 - _Z11randomWalksPfjll)
        .other          _Z11randomWalksPfjll,@"STO_CUDA_ENTRY STV_DEFAULT"
_Z11randomWalksPfjll:
.text._Z11randomWalksPfjll:
[----:B------:R-:W0:Y:S08]  /*0000*/  LDC R1, c[0x0][0x37c] ;  /* 0x0000df00ff017b82 */ /* 0x000e300000000800 */
[----:B------:R-:W1:Y:S01]  /*0010*/  LDC R14, c[0x0][0x388] ;  /* 0x0000e200ff0e7b82 */ /* 0x000e620000000800 */
[----:B------:R-:W2:Y:S01]  /*0020*/  S2R R7, SR_TID.X ;  /* 0x0000000000077919 */ /* 0x000ea20000002100 */
[----:B0-----:R-:W-:Y:S01]  /*0030*/  VIADD R1, R1, 0xffffffd0 ;  /* 0xffffffd001017836 */ /* 0x001fe20000000000 */
[----:B------:R-:W0:Y:S01]  /*0040*/  LDCU.64 UR8, c[0x0][0x358] ;  /* 0x00006b00ff0877ac */ /* 0x000e220008000a00 */
[----:B------:R-:W-:Y:S01]  /*0050*/  IMAD.MOV.U32 R13, RZ, RZ, -0x75bd8fc ;  /* 0xf8a42704ff0d7424 */ /* 0x000fe200078e00ff */
[----:B------:R-:W-:Y:S01]  /*0060*/  BSSY.RECONVERGENT B0, `(.L_x_0) ;  /* 0x0000267000007945 */ /* 0x000fe20003800200 */
[----:B------:R-:W-:-:S02]  /*0070*/  IMAD.MOV.U32 R10, RZ, RZ, -0x23270784 ;  /* 0xdcd8f87cff0a7424 */ /* 0x000fc400078e00ff */
[----:B------:R-:W2:Y:S01]  /*0080*/  S2UR UR4, SR_CTAID.X ;  /* 0x00000000000479c3 */ /* 0x000ea20000002500 */
[----:B------:R-:W-:-:S07]  /*0090*/  IMAD.MOV.U32 R4, RZ, RZ, -0x23270784 ;  /* 0xdcd8f87cff047424 */ /* 0x000fce00078e00ff */
[----:B------:R-:W2:Y:S01]  /*00a0*/  LDC R0, c[0x0][0x360] ;  /* 0x0000d800ff007b82 */ /* 0x000ea20000000800 */
[----:B-1----:R-:W-:-:S05]  /*00b0*/  LOP3.LUT R14, R14, 0xaad26b49, RZ, 0x3c, !PT ;  /* 0xaad26b490e0e7812 */ /* 0x002fca00078e3cff */
[----:B------:R-:W-:-:S04]  /*00c0*/  IMAD R14, R14, 0x4182bed5, RZ ;  /* 0x4182bed50e0e7824 */ /* 0x000fc800078e02ff */
[C---:B------:R-:W-:Y:S01]  /*00d0*/  VIADD R5, R14.reuse, 0x583f19 ;  /* 0x00583f190e057836 */ /* 0x040fe20000000000 */
[C---:B------:R-:W-:Y:S01]  /*00e0*/  LOP3.LUT R6, R14.reuse, 0x159a55e5, RZ, 0x3c, !PT ;  /* 0x159a55e50e067812 */ /* 0x040fe200078e3cff */
[C---:B------:R-:W-:Y:S02]  /*00f0*/  VIADD R2, R14.reuse, 0xd9f6dc18 ;  /* 0xd9f6dc180e027836 */ /* 0x040fe40000000000 */
[----:B------:R-:W-:Y:S02]  /*0100*/  IMAD.MOV.U32 R11, RZ, RZ, R5 ;  /* 0x000000ffff0b7224 */ /* 0x000fe400078e0005 */
[----:B------:R-:W-:Y:S02]  /*0110*/  IMAD.MOV.U32 R12, RZ, RZ, R6 ;  /* 0x000000ffff0c7224 */ /* 0x000fe400078e0006 */
[----:B------:R-:W-:Y:S01]  /*0120*/  VIADD R3, R14, 0x75bcd15 ;  /* 0x075bcd150e037836 */ /* 0x000fe20000000000 */
[----:B------:R1:W-:Y:S01]  /*0130*/  STL.64 [R1+0x10], R10 ;  /* 0x0000100a01007387 */ /* 0x0003e20000100a00 */
[----:B--2---:R-:W-:-:S02]  /*0140*/  IMAD R0, R0, UR4, R7 ;  /* 0x0000000400007c24 */ /* 0x004fc4000f8e0207 */
[----:B------:R-:W-:Y:S01]  /*0150*/  IMAD.MOV.U32 R7, RZ, RZ, -0x75bd8fc ;  /* 0xf8a42704ff077424 */ /* 0x000fe200078e00ff */
[----:B------:R1:W-:Y:S02]  /*0160*/  STL.64 [R1+0x8], R12 ;  /* 0x0000080c01007387 */ /* 0x0003e40000100a00 */
[----:B------:R-:W-:Y:S02]  /*0170*/  ISETP.NE.AND P0, PT, R0, RZ, PT ;  /* 0x000000ff0000720c */ /* 0x000fe40003f05270 */
[----:B------:R1:W-:Y:S01]  /*0180*/  STL.64 [R1], R2 ;  /* 0x0000000201007387 */ /* 0x0003e20000100a00 */
[----:B------:R-:W-:-:S10]  /*0190*/  SHF.R.S32.HI R8, RZ, 0x1f, R0 ;  /* 0x0000001fff087819 */ /* 0x000fd40000011400 */
[----:B0-----:R-:W-:Y:S05]  /*01a0*/  @!P0 BRA `(.L_x_1) ;  /* 0x0000002400488947 */ /* 0x001fea0003800000 */
[----:B------:R-:W-:Y:S02]  /*01b0*/  IMAD.MOV.U32 R15, RZ, RZ, R8 ;  /* 0x000000ffff0f7224 */ /* 0x000fe400078e0008 */
[----:B-1----:R-:W-:Y:S02]  /*01c0*/  IMAD.MOV.U32 R13, RZ, RZ, RZ ;  /* 0x000000ffff0d7224 */ /* 0x002fe400078e00ff */
[----:B------:R-:W-:Y:S02]  /*01d0*/  IMAD.MOV.U32 R12, RZ, RZ, R0 ;  /* 0x000000ffff0c7224 */ /* 0x000fe400078e0000 */
[----:B------:R-:W-:Y:S02]  /*01e0*/  IMAD.MOV.U32 R7, RZ, RZ, -0x75bd8fc ;  /* 0xf8a42704ff077424 */ /* 0x000fe400078e00ff */
[----:B------:R-:W-:-:S07]  /*01f0*/  IMAD.MOV.U32 R4, RZ, RZ, -0x23270784 ;  /* 0xdcd8f87cff047424 */ /* 0x000fce00078e00ff */
.L_x_10:
[----:B------:R-:W-:Y:S01]  /*0200*/  LOP3.LUT R21, R12, 0x3, RZ, 0xc0, !PT ;  /* 0x000000030c157812 */ /* 0x000fe200078ec0ff */
[----:B------:R-:W-:Y:S03]  /*0210*/  BSSY.RECONVERGENT B1, `(.L_x_2) ;  /* 0x0000245000017945 */ /* 0x000fe60003800200 */
[----:B------:R-:W-:-:S04]  /*0220*/  ISETP.NE.U32.AND P0, PT, R21, RZ, PT ;  /* 0x000000ff1500720c */ /* 0x000fc80003f05070 */
[----:B------:R-:W-:-:S13]  /*0230*/  ISETP.NE.AND.EX P0, PT, RZ, RZ, PT, P0 ;  /* 0x000000ffff00720c */ /* 0x000fda0003f05300 */
[----:B012---:R-:W-:Y:S05]  /*0240*/  @!P0 BRA `(.L_x_3) ;  /* 0x0000002400048947 */ /* 0x007fea0003800000 */
[----:B------:R-:W0:Y:S01]  /*0250*/  LDC.64 R8, c[0x4][RZ] ;  /* 0x01000000ff087b82 */ /* 0x000e220000000a00 */
[----:B------:R-:W-:Y:S01]  /*0260*/  IMAD.MOV.U32 R16, RZ, RZ, RZ ;  /* 0x000000ffff107224 */ /* 0x000fe200078e00ff */
[----:B------:R-:W-:Y:S02]  /*0270*/  CS2R R4, SRZ ;  /* 0x0000000000047805 */ /* 0x000fe4000001ff00 */
[----:B------:R-:W-:Y:S01]  /*0280*/  CS2R R6, SRZ ;  /* 0x0000000000067805 */ /* 0x000fe2000001ff00 */
[----:B------:R-:W-:Y:S02]  /*0290*/  IMAD.MOV.U32 R3, RZ, RZ, RZ ;  /* 0x000000ffff037224 */ /* 0x000fe400078e00ff */
[----:B0-----:R-:W-:-:S07]  /*02a0*/  IMAD.WIDE.U32 R8, R13, 0xc80, R8 ;  /* 0x00000c800d087825 */ /* 0x001fce00078e0008 */
.L_x_5:
[----:B------:R-:W-:-:S06]  /*02b0*/  IMAD R17, R16, 0x4, R1 ;  /* 0x0000000410117824 */ /* 0x000fcc00078e0201 */
[----:B------:R-:W5:Y:S01]  /*02c0*/  LDL R17, [R17+0x4] ;  /* 0x0000040011117983 */ /* 0x000f620000100800 */
[----:B------:R-:W-:Y:S01]  /*02d0*/  IMAD.SHL.U32 R18, R16, 0x20, RZ ;  /* 0x0000002010127824 */ /* 0x000fe200078e00ff */
[----:B------:R-:W-:-:S06]  /*02e0*/  UMOV UR4, URZ ;  /* 0x000000ff00047c82 */ /* 0x000fcc0008000000 */
.L_x_4:
[----:B-----5:R-:W-:Y:S01]  /*02f0*/  SHF.R.U32.HI R24, RZ, UR4, R17 ;  /* 0x00000004ff187c19 */ /* 0x020fe20008011611 */
[----:B------:R-:W-:-:S03]  /*0300*/  VIADD R10, R18, UR4 ;  /* 0x00000004120a7c36 */ /* 0x000fc60008000000 */
[----:B------:R-:W-:-:S04]  /*0310*/  LOP3.LUT R11, R24, 0x1, RZ, 0xc0, !PT ;  /* 0x00000001180b7812 */ /* 0x000fc800078ec0ff */
[----:B------:R-:W-:Y:S01]  /*0320*/  ISETP.NE.U32.AND P0, PT, R11, 0x1, PT ;  /* 0x000000010b00780c */ /* 0x000fe20003f05070 */
[----:B------:R-:W-:-:S03]  /*0330*/  IMAD R11, R10, 0x5, RZ ;  /* 0x000000050a0b7824 */ /* 0x000fc600078e02ff */
[----:B------:R-:W-:Y:S01]  /*0340*/  R2P PR, R24, 0x7e ;  /* 0x0000007e18007804 */ /* 0x000fe20000000000 */
[----:B------:R-:W-:-:S08]  /*0350*/  IMAD.WIDE.U32 R10, R11, 0x4, R8 ;  /* 0x000000040b0a7825 */ /* 0x000fd000078e0008 */
[----:B------:R-:W2:Y:S04]  /*0360*/  @!P0 LDG.E R22, desc[UR8][R10.64+0x10] ;  /* 0x000010080a168981 */ /* 0x000ea8000c1e1900 */
[----:B------:R-:W3:Y:S04]  /*0370*/  @P1 LDG.E R26, desc[UR8][R10.64+0x24] ;  /* 0x000024080a1a1981 */ /* 0x000ee8000c1e1900 */
[----:B------:R-:W4:Y:S04]  /*0380*/  @P2 LDG.E R28, desc[UR8][R10.64+0x38] ;  /* 0x000038080a1c2981 */ /* 0x000f28000c1e1900 */
[----:B------:R-:W4:Y:S04]  /*0390*/  @!P0 LDG.E R20, desc[UR8][R10.64] ;  /* 0x000000080a148981 */ /* 0x000f28000c1e1900 */
[----:B------:R-:W4:Y:S04]  /*03a0*/  @P3 LDG.E R19, desc[UR8][R10.64+0x4c] ;  /* 0x00004c080a133981 */ /* 0x000f28000c1e1900 */
[----:B------:R-:W4:Y:S04]  /*03b0*/  @!P0 LDG.E R23, desc[UR8][R10.64+0xc] ;  /* 0x00000c080a178981 */ /* 0x000f28000c1e1900 */
[----:B------:R-:W4:Y:S01]  /*03c0*/  @P4 LDG.E R25, desc[UR8][R10.64+0x54] ;  /* 0x000054080a194981 */ /* 0x000f22000c1e1900 */
[----:B--2---:R-:W-:-:S03]  /*03d0*/  @!P0 LOP3.LUT R5, R5, R22, RZ, 0x3c, !PT ;  /* 0x0000001605058212 */ /* 0x004fc600078e3cff */
[----:B------:R-:W2:Y:S01]  /*03e0*/  @P4 LDG.E R22, desc[UR8][R10.64+0x60] ;  /* 0x000060080a164981 */ /* 0x000ea2000c1e1900 */
[----:B---3--:R-:W-:-:S03]  /*03f0*/  @P1 LOP3.LUT R5, R5, R26, RZ, 0x3c, !PT ;  /* 0x0000001a05051212 */ /* 0x008fc600078e3cff */
[----:B------:R-:W3:Y:S01]  /*0400*/  @P5 LDG.E R26, desc[UR8][R10.64+0x74] ;  /* 0x000074080a1a5981 */ /* 0x000ee2000c1e1900 */
[----:B----4-:R-:W-:Y:S02]  /*0410*/  @P2 LOP3.LUT R5, R5, R28, RZ, 0x3c, !PT ;  /* 0x0000001c05052212 */ /* 0x010fe400078e3cff */
[----:B------:R-:W-:Y:S02]  /*0420*/  @!P0 LOP3.LUT R3, R3, R20, RZ, 0x3c, !PT ;  /* 0x0000001403038212 */ /* 0x000fe400078e3cff */
[----:B------:R-:W4:Y:S01]  /*0430*/  @!P0 LDG.E R20, desc[UR8][R10.64+0x8] ;  /* 0x000008080a148981 */ /* 0x000f22000c1e1900 */
[----:B------:R-:W-:-:S03]  /*0440*/  @P3 LOP3.LUT R5, R5, R19, RZ, 0x3c, !PT ;  /* 0x0000001305053212 */ /* 0x000fc600078e3cff */
[----:B------:R-:W3:Y:S01]  /*0450*/  @!P0 LDG.E R19, desc[UR8][R10.64+0x4] ;  /* 0x000004080a138981 */ /* 0x000ee2000c1e1900 */
[----:B------:R-:W-:-:S03]  /*0460*/  @!P0 LOP3.LUT R4, R4, R23, RZ, 0x3c, !PT ;  /* 0x0000001704048212 */ /* 0x000fc600078e3cff */
[----:B------:R-:W3:Y:S01]  /*0470*/  @P1 LDG.E R23, desc[UR8][R10.64+0x20] ;  /* 0x000020080a171981 */ /* 0x000ee2000c1e1900 */
[----:B--2---:R-:W-:-:S03]  /*0480*/  @P4 LOP3.LUT R5, R5, R22, RZ, 0x3c, !PT ;  /* 0x0000001605054212 */ /* 0x004fc600078e3cff */
[----:B------:R-:W2:Y:S01]  /*0490*/  @P1 LDG.E R22, desc[UR8][R10.64+0x1c] ;  /* 0x00001c080a161981 */ /* 0x000ea2000c1e1900 */
[----:B----4-:R-:W-:-:S03]  /*04a0*/  @!P0 LOP3.LUT R7, R7, R20, RZ, 0x3c, !PT ;  /* 0x0000001407078212 */ /* 0x010fc600078e3cff */
[----:B------:R-:W4:Y:S01]  /*04b0*/  @P1 LDG.E R20, desc[UR8][R10.64+0x14] ;  /* 0x000014080a141981 */ /* 0x000f22000c1e1900 */
[----:B---3--:R-:W-:-:S03]  /*04c0*/  @!P0 LOP3.LUT R6, R6, R19, RZ, 0x3c, !PT ;  /* 0x0000001306068212 */ /* 0x008fc600078e3cff */
[----:B------:R-:W3:Y:S01]  /*04d0*/  @P1 LDG.E R19, desc[UR8][R10.64+0x18] ;  /* 0x000018080a131981 */ /* 0x000ee2000c1e1900 */
[----:B------:R-:W-:-:S03]  /*04e0*/  @P5 LOP3.LUT R5, R5, R26, RZ, 0x3c, !PT ;  /* 0x0000001a05055212 */ /* 0x000fc600078e3cff */
[----:B------:R-:W3:Y:S01]  /*04f0*/  @P6 LDG.E R26, desc[UR8][R10.64+0x88] ;  /* 0x000088080a1a6981 */ /* 0x000ee2000c1e1900 */
[----:B------:R-:W-:-:S03]  /*0500*/  @P1 LOP3.LUT R4, R4, R23, RZ, 0x3c, !PT ;  /* 0x0000001704041212 */ /* 0x000fc600078e3cff */
[----:B------:R-:W3:Y:S01]  /*0510*/  @P2 LDG.E R23, desc[UR8][R10.64+0x34] ;  /* 0x000034080a172981 */ /* 0x000ee2000c1e1900 */
[----:B--2---:R-:W-:-:S03]  /*0520*/  @P1 LOP3.LUT R7, R7, R22, RZ, 0x3c, !PT ;  /* 0x0000001607071212 */ /* 0x004fc600078e3cff */
[----:B------:R-:W2:Y:S01]  /*0530*/  @P2 LDG.E R22, desc[UR8][R10.64+0x30] ;  /* 0x000030080a162981 */ /* 0x000ea2000c1e1900 */
[----:B----4-:R-:W-:-:S03]  /*0540*/  @P1 LOP3.LUT R3, R3, R20, RZ, 0x3c, !PT ;  /* 0x0000001403031212 */ /* 0x010fc600078e3cff */
[----:B------:R-:W4:Y:S01]  /*0550*/  @P2 LDG.E R20, desc[UR8][R10.64+0x28] ;  /* 0x000028080a142981 */ /* 0x000f22000c1e1900 */
[----:B---3--:R-:W-:-:S03]  /*0560*/  @P1 LOP3.LUT R6, R6, R19, RZ, 0x3c, !PT ;  /* 0x0000001306061212 */ /* 0x008fc600078e3cff */
        /* <DEDUP_REMOVED lines=21> */
[----:B------:R-:W-:Y:S02]  /*06c0*/  @P4 LOP3.LUT R6, R6, R25, RZ, 0x3c, !PT ;  /* 0x0000001906064212 */ /* 0x000fe400078e3cff */
[----:B------:R-:W-:Y:S01]  /*06d0*/  LOP3.LUT P0, RZ, R24, 0x80, RZ, 0xc0, !PT ;  /* 0x0000008018ff7812 */ /* 0x000fe2000780c0ff */
        /* <DEDUP_REMOVED lines=20> */
[----:B------:R-:W-:Y:S02]  /*0820*/  @P0 LOP3.LUT R5, R5, R26, RZ, 0x3c, !PT ;  /* 0x0000001a05050212 */ /* 0x000fe400078e3cff */
[----:B------:R-:W-:Y:S02]  /*0830*/  @P0 LOP3.LUT R4, R4, R23, RZ, 0x3c, !PT ;  /* 0x0000001704040212 */ /* 0x000fe400078e3cff */
[----:B--2---:R-:W-:Y:S02]  /*0840*/  @P0 LOP3.LUT R7, R7, R22, RZ, 0x3c, !PT ;  /* 0x0000001607070212 */ /* 0x004fe400078e3cff */
[----:B----4-:R-:W-:Y:S02]  /*0850*/  @P0 LOP3.LUT R3, R3, R20, RZ, 0x3c, !PT ;  /* 0x0000001403030212 */ /* 0x010fe400078e3cff */
[----:B---3--:R-:W-:-:S02]  /*0860*/  @P0 LOP3.LUT R6, R6, R19, RZ, 0x3c, !PT ;  /* 0x0000001306060212 */ /* 0x008fc400078e3cff */
[----:B------:R-:W-:-:S13]  /*0870*/  R2P PR, R24.B1, 0x7f ;  /* 0x0000007f18007804 */ /* 0x000fda0000001000 */
[----:B------:R-:W2:Y:S04]  /*0880*/  @P0 LDG.E R20, desc[UR8][R10.64+0xa0] ;  /* 0x0000a0080a140981 */ /* 0x000ea8000c1e1900 */
[----:B------:R-:W3:Y:S04]  /*0890*/  @P0 LDG.E R22, desc[UR8][R10.64+0xa8] ;  /* 0x0000a8080a160981 */ /* 0x000ee8000c1e1900 */
[----:B------:R-:W4:Y:S04]  /*08a0*/  @P0 LDG.E R19, desc[UR8][R10.64+0xa4] ;  /* 0x0000a4080a130981 */ /* 0x000f28000c1e1900 */
[----:B------:R-:W4:Y:S04]  /*08b0*/  @P0 LDG.E R23, desc[UR8][R10.64+0xac] ;  /* 0x0000ac080a170981 */ /* 0x000f28000c1e1900 */
[----:B------:R-:W4:Y:S04]  /*08c0*/  @P1 LDG.E R26, desc[UR8][R10.64+0xbc] ;  /* 0x0000bc080a1a1981 */ /* 0x000f28000c1e1900 */
[----:B------:R-:W4:Y:S01]  /*08d0*/  @P1 LDG.E R25, desc[UR8][R10.64+0xb8] ;  /* 0x0000b8080a191981 */ /* 0x000f22000c1e1900 */
[----:B--2---:R-:W-:-:S03]  /*08e0*/  @P0 LOP3.LUT R3, R3, R20, RZ, 0x3c, !PT ;  /* 0x0000001403030212 */ /* 0x004fc600078e3cff */
[----:B------:R-:W2:Y:S01]  /*08f0*/  @P0 LDG.E R20, desc[UR8][R10.64+0xb0] ;  /* 0x0000b0080a140981 */ /* 0x000ea2000c1e1900 */
[----:B---3--:R-:W-:-:S03]  /*0900*/  @P0 LOP3.LUT R7, R7, R22, RZ, 0x3c, !PT ;  /* 0x0000001607070212 */ /* 0x008fc600078e3cff */
[----:B------:R-:W3:Y:S01]  /*0910*/  @P1 LDG.E R22, desc[UR8][R10.64+0xb4] ;  /* 0x0000b4080a161981 */ /* 0x000ee2000c1e1900 */
[----:B----4-:R-:W-:-:S03]  /*0920*/  @P0 LOP3.LUT R6, R6, R19, RZ, 0x3c, !PT ;  /* 0x0000001306060212 */ /* 0x010fc600078e3cff */
[----:B------:R-:W4:Y:S01]  /*0930*/  @P1 LDG.E R19, desc[UR8][R10.64+0xc0] ;  /* 0x0000c0080a131981 */ /* 0x000f22000c1e1900 */
[----:B------:R-:W-:-:S03]  /*0940*/  @P0 LOP3.LUT R4, R4, R23, RZ, 0x3c, !PT ;  /* 0x0000001704040212 */ /* 0x000fc600078e3cff */
[----:B------:R-:W4:Y:S01]  /*0950*/  @P2 LDG.E R23, desc[UR8][R10.64+0xcc] ;  /* 0x0000cc080a172981 */ /* 0x000f22000c1e1900 */
[----:B------:R-:W-:-:S03]  /*0960*/  @P1 LOP3.LUT R7, R7, R26, RZ, 0x3c, !PT ;  /* 0x0000001a07071212 */ /* 0x000fc600078e3cff */
[----:B------:R-:W4:Y:S01]  /*0970*/  @P2 LDG.E R26, desc[UR8][R10.64+0xd0] ;  /* 0x0000d0080a1a2981 */ /* 0x000f22000c1e1900 */
[----:B--2---:R-:W-:Y:S02]  /*0980*/  @P0 LOP3.LUT R5, R5, R20, RZ, 0x3c, !PT ;  /* 0x0000001405050212 */ /* 0x004fe400078e3cff */
[----:B------:R-:W-:Y:S01]  /*0990*/  LOP3.LUT P0, RZ, R24, 0x8000, RZ, 0xc0, !PT ;  /* 0x0000800018ff7812 */ /* 0x000fe2000780c0ff */
[----:B------:R-:W2:Y:S01]  /*09a0*/  @P2 LDG.E R20, desc[UR8][R10.64+0xd8] ;  /* 0x0000d8080a142981 */ /* 0x000ea2000c1e1900 */
[----:B---3--:R-:W-:-:S03]  /*09b0*/  @P1 LOP3.LUT R3, R3, R22, RZ, 0x3c, !PT ;  /* 0x0000001603031212 */ /* 0x008fc600078e3cff */
[----:B------:R-:W3:Y:S04]  /*09c0*/  @P1 LDG.E R22, desc[UR8][R10.64+0xc4] ;  /* 0x0000c4080a161981 */ /* 0x000ee8000c1e1900 */
[----:B------:R-:W2:Y:S01]  /*09d0*/  @P2 LDG.E R24, desc[UR8][R10.64+0xc8] ;  /* 0x0000c8080a182981 */ /* 0x000ea2000c1e1900 */
[----:B------:R-:W-:Y:S02]  /*09e0*/  @P1 LOP3.LUT R6, R6, R25, RZ, 0x3c, !PT ;  /* 0x0000001906061212 */ /* 0x000fe400078e3cff */
[----:B----4-:R-:W-:Y:S01]  /*09f0*/  @P1 LOP3.LUT R4, R4, R19, RZ, 0x3c, !PT ;  /* 0x0000001304041212 */ /* 0x010fe200078e3cff */
[----:B------:R-:W4:Y:S01]  /*0a00*/  @P2 LDG.E R25, desc[UR8][R10.64+0xd4] ;  /* 0x0000d4080a192981 */ /* 0x000f22000c1e1900 */
[----:B------:R-:W-:-:S03]  /*0a10*/  @P2 LOP3.LUT R6, R6, R23, RZ, 0x3c, !PT ;  /* 0x0000001706062212 */ /* 0x000fc600078e3cff */
[----:B------:R-:W4:Y:S01]  /*0a20*/  @P3 LDG.E R19, desc[UR8][R10.64+0xe0] ;  /* 0x0000e0080a133981 */ /* 0x000f22000c1e1900 */
[----:B------:R-:W-:-:S03]  /*0a30*/  @P2 LOP3.LUT R7, R7, R26, RZ, 0x3c, !PT ;  /* 0x0000001a07072212 */ /* 0x000fc600078e3cff */
[----:B------:R-:W4:Y:S04]  /*0a40*/  @P3 LDG.E R23, desc[UR8][R10.64+0xe8] ;  /* 0x0000e8080a173981 */ /* 0x000f28000c1e1900 */
[----:B------:R-:W4:Y:S01]  /*0a50*/  @P3 LDG.E R26, desc[UR8][R10.64+0xec] ;  /* 0x0000ec080a1a3981 */ /* 0x000f22000c1e1900 */
[----:B---3--:R-:W-:-:S03]  /*0a60*/  @P1 LOP3.LUT R5, R5, R22, RZ, 0x3c, !PT ;  /* 0x0000001605051212 */ /* 0x008fc600078e3cff */
[----:B------:R-:W3:Y:S01]  /*0a70*/  @P3 LDG.E R22, desc[UR8][R10.64+0xdc] ;  /* 0x0000dc080a163981 */ /* 0x000ee2000c1e1900 */
[----:B--2---:R-:W-:-:S03]  /*0a80*/  @P2 LOP3.LUT R3, R3, R24, RZ, 0x3c, !PT ;  /* 0x0000001803032212 */ /* 0x004fc600078e3cff */
[----:B------:R-:W2:Y:S01]  /*0a90*/  @P3 LDG.E R24, desc[UR8][R10.64+0xe4] ;  /* 0x0000e4080a183981 */ /* 0x000ea2000c1e1900 */
[----:B------:R-:W-:Y:S02]  /*0aa0*/  @P2 LOP3.LUT R5, R5, R20, RZ, 0x3c, !PT ;  /* 0x0000001405052212 */ /* 0x000fe400078e3cff */
[----:B----4-:R-:W-:Y:S01]  /*0ab0*/  @P2 LOP3.LUT R4, R4, R25, RZ, 0x3c, !PT ;  /* 0x0000001904042212 */ /* 0x010fe200078e3cff */
[----:B------:R-:W4:Y:S01]  /*0ac0*/  @P4 LDG.E R20, desc[UR8][R10.64+0xf0] ;  /* 0x0000f0080a144981 */ /* 0x000f22000c1e1900 */
[----:B------:R-:W-:-:S03]  /*0ad0*/  @P3 LOP3.LUT R6, R6, R19, RZ, 0x3c, !PT ;  /* 0x0000001306063212 */ /* 0x000fc600078e3cff */
        /* <DEDUP_REMOVED lines=10> */
[----:B----4-:R-:W-:-:S03]  /*0b80*/  @P4 LOP3.LUT R3, R3, R20, RZ, 0x3c, !PT ;  /* 0x0000001403034212 */ /* 0x010fc600078e3cff */
[----:B------:R-:W4:Y:S01]  /*0b90*/  @P5 LDG.E R20, desc[UR8][R10.64+0x10c] ;  /* 0x00010c080a145981 */ /* 0x000f22000c1e1900 */
[----:B------:R-:W-:-:S03]  /*0ba0*/  @P4 LOP3.LUT R6, R6, R19, RZ, 0x3c, !PT ;  /* 0x0000001306064212 */ /* 0x000fc600078e3cff */
[----:B------:R-:W4:Y:S01]  /*0bb0*/  @P5 LDG.E R19, desc[UR8][R10.64+0x110] ;  /* 0x000110080a135981 */ /* 0x000f22000c1e1900 */
[----:B------:R-:W-:-:S03]  /*0bc0*/  @P4 LOP3.LUT R4, R4, R23, RZ, 0x3c, !PT ;  /* 0x0000001704044212 */ /* 0x000fc600078e3cff */
[----:B------:R-:W4:Y:S01]  /*0bd0*/  @P6 LDG.E R23, desc[UR8][R10.64+0x11c] ;  /* 0x00011c080a176981 */ /* 0x000f22000c1e1900 */
[----:B------:R-:W-:-:S03]  /*0be0*/  @P5 LOP3.LUT R3, R3, R26, RZ, 0x3c, !PT ;  /* 0x0000001a03035212 */ /* 0x000fc600078e3cff */
        /* <DEDUP_REMOVED lines=9> */
[----:B------:R-:W4:Y:S04]  /*0c80*/  @P6 LDG.E R19, desc[UR8][R10.64+0x124] ;  /* 0x000124080a136981 */ /* 0x000f28000c1e1900 */
[----:B------:R-:W4:Y:S01]  /*0c90*/  @P6 LDG.E R20, desc[UR8][R10.64+0x128] ;  /* 0x000128080a146981 */ /* 0x000f22000c1e1900 */
[----:B------:R-:W-:Y:S02]  /*0ca0*/  @P6 LOP3.LUT R6, R6, R23, RZ, 0x3c, !PT ;  /* 0x0000001706066212 */ /* 0x000fe400078e3cff */
[----:B------:R-:W-:Y:S01]  /*0cb0*/  @P6 LOP3.LUT R7, R7, R26, RZ, 0x3c, !PT ;  /* 0x0000001a07076212 */ /* 0x000fe200078e3cff */
[----:B------:R-:W4:Y:S04]  /*0cc0*/  @P0 LDG.E R23, desc[UR8][R10.64+0x130] ;  /* 0x000130080a170981 */ /* 0x000f28000c1e1900 */
[----:B------:R-:W4:Y:S01]  /*0cd0*/  @P0 LDG.E R26, desc[UR8][R10.64+0x13c] ;  /* 0x00013c080a1a0981 */ /* 0x000f22000c1e1900 */
[----:B---3--:R-:W-:-:S03]  /*0ce0*/  @P5 LOP3.LUT R5, R5, R22, RZ, 0x3c, !PT ;  /* 0x0000001605055212 */ /* 0x008fc600078e3cff */
[----:B------:R-:W3:Y:S01]  /*0cf0*/  @P0 LDG.E R22, desc[UR8][R10.64+0x12c] ;  /* 0x00012c080a160981 */ /* 0x000ee2000c1e1900 */
[----:B--2---:R-:W-:-:S03]  /*0d00*/  @P6 LOP3.LUT R3, R3, R24, RZ, 0x3c, !PT ;  /* 0x0000001803036212 */ /* 0x004fc600078e3cff */
[----:B------:R-:W2:Y:S01]  /*0d10*/  @P0 LDG.E R24, desc[UR8][R10.64+0x134] ;  /* 0x000134080a180981 */ /* 0x000ea2000c1e1900 */
[----:B------:R-:W-:-:S04]  /*0d20*/  UIADD3 UR4, UPT, UPT, UR4, 0x10, URZ ;  /* 0x0000001004047890 */ /* 0x000fc8000fffe0ff */
[----:B------:R-:W-:Y:S01]  /*0d30*/  UISETP.NE.AND UP0, UPT, UR4, 0x20, UPT ;  /* 0x000000200400788c */ /* 0x000fe2000bf05270 */
[----:B----4-:R-:W-:Y:S02]  /*0d40*/  @P6 LOP3.LUT R4, R4, R19, RZ, 0x3c, !PT ;  /* 0x0000001304046212 */ /* 0x010fe400078e3cff */
[----:B------:R-:W-:Y:S02]  /*0d50*/  @P6 LOP3.LUT R5, R5, R20, RZ, 0x3c, !PT ;  /* 0x0000001405056212 */ /* 0x000fe400078e3cff */
[----:B------:R-:W-:Y:S02]  /*0d60*/  @P0 LOP3.LUT R4, R4, R25, RZ, 0x3c, !PT ;  /* 0x0000001904040212 */ /* 0x000fe400078e3cff */
[----:B------:R-:W-:Y:S02]  /*0d70*/  @P0 LOP3.LUT R6, R6, R23, RZ, 0x3c, !PT ;  /* 0x0000001706060212 */ /* 0x000fe400078e3cff */
[----:B------:R-:W-:Y:S02]  /*0d80*/  @P0 LOP3.LUT R5, R5, R26, RZ, 0x3c, !PT ;  /* 0x0000001a05050212 */ /* 0x000fe400078e3cff */
[----:B---3--:R-:W-:-:S02]  /*0d90*/  @P0 LOP3.LUT R3, R3, R22, RZ, 0x3c, !PT ;  /* 0x0000001603030212 */ /* 0x008fc400078e3cff */
[----:B--2---:R-:W-:Y:S01]  /*0da0*/  @P0 LOP3.LUT R7, R7, R24, RZ, 0x3c, !PT ;  /* 0x0000001807070212 */ /* 0x004fe200078e3cff */
[----:B------:R-:W-:Y:S06]  /*0db0*/  BRA.U UP0, `(.L_x_4) ;  /* 0xfffffff5004c7547 */ /* 0x000fec000b83ffff */
[----:B------:R-:W-:-:S05]  /*0dc0*/  VIADD R16, R16, 0x1 ;  /* 0x0000000110107836 */ /* 0x000fca0000000000 */
[----:B------:R-:W-:-:S13]  /*0dd0*/  ISETP.NE.AND P0, PT, R16, 0x5, PT ;  /* 0x000000051000780c */ /* 0x000fda0003f05270 */
[----:B------:R-:W-:Y:S05]  /*0de0*/  @P0 BRA `(.L_x_5) ;  /* 0xfffffff400300947 */ /* 0x000fea000383ffff */
[----:B------:R0:W-:Y:S01]  /*0df0*/  STL [R1+0x4], R3 ;  /* 0x0000040301007387 */ /* 0x0001e20000100800 */
[----:B------:R-:W-:-:S03]  /*0e00*/  ISETP.NE.U32.AND P0, PT, R21, 0x1, PT ;  /* 0x000000011500780c */ /* 0x000fc60003f05070 */
[----:B------:R0:W-:Y:S01]  /*0e10*/  STL.64 [R1+0x8], R6 ;  /* 0x0000080601007387 */ /* 0x0001e20000100a00 */
[----:B------:R-:W-:-:S03]  /*0e20*/  ISETP.NE.AND.EX P0, PT, RZ, RZ, PT, P0 ;  /* 0x000000ffff00720c */ /* 0x000fc60003f05300 */
[----:B------:R0:W-:Y:S10]  /*0e30*/  STL.64 [R1+0x10], R4 ;  /* 0x0000100401007387 */ /* 0x0001f40000100a00 */
[----:B------:R-:W-:Y:S05]  /*0e40*/  @!P0 BRA `(.L_x_3) ;  /* 0x0000001800048947 */ /* 0x000fea0003800000 */
[----:B------:R-:W-:Y:S01]  /*0e50*/  UMOV UR4, URZ ;  /* 0x000000ff00047c82 */ /* 0x000fe20008000000 */
[----:B------:R-:W-:Y:S01]  /*0e60*/  UMOV UR5, URZ ;  /* 0x000000ff00057c82 */ /* 0x000fe20008000000 */
[----:B------:R-:W-:Y:S02]  /*0e70*/  IMAD.MOV.U32 R16, RZ, RZ, RZ ;  /* 0x000000ffff107224 */ /* 0x000fe400078e00ff */
[----:B0-----:R-:W-:Y:S02]  /*0e80*/  IMAD.MOV.U32 R3, RZ, RZ, RZ ;  /* 0x000000ffff037224 */ /* 0x001fe400078e00ff */
[----:B------:R-:W-:Y:S02]  /*0e90*/  IMAD.U32 R5, RZ, RZ, UR4 ;  /* 0x00000004ff057e24 */ /* 0x000fe4000f8e00ff */
[----:B------:R-:W-:Y:S02]  /*0ea0*/  IMAD.U32 R4, RZ, RZ, UR5 ;  /* 0x00000005ff047e24 */ /* 0x000fe4000f8e00ff */
[----:B------:R-:W-:-:S02]  /*0eb0*/  IMAD.U32 R7, RZ, RZ, UR4 ;  /* 0x00000004ff077e24 */ /* 0x000fc4000f8e00ff */
[----:B------:R-:W-:-:S07]  /*0ec0*/  IMAD.U32 R6, RZ, RZ, UR5 ;  /* 0x00000005ff067e24 */ /* 0x000fce000f8e00ff */
.L_x_7:
[----:B------:R-:W-:-:S06]  /*0ed0*/  IMAD R17, R16, 0x4, R1 ;  /* 0x0000000410117824 */ /* 0x000fcc00078e0201 */
[----:B------:R-:W5:Y:S01]  /*0ee0*/  LDL R17, [R17+0x4] ;  /* 0x0000040011117983 */ /* 0x000f620000100800 */
[----:B------:R-:W-:Y:S01]  /*0ef0*/  IMAD.SHL.U32 R18, R16, 0x20, RZ ;  /* 0x0000002010127824 */ /* 0x000fe200078e00ff */
[----:B------:R-:W-:-:S06]  /*0f00*/  UMOV UR4, URZ ;  /* 0x000000ff00047c82 */ /* 0x000fcc0008000000 */
.L_x_6:
        /* <DEDUP_REMOVED lines=181> */
[----:B------:R-:W-:Y:S05]  /*1a60*/  @P0 BRA `(.L_x_3) ;  /* 0x0000000800fc0947 */ /* 0x000fea0003800000 */
[----:B------:R-:W-:Y:S01]  /*1a70*/  UMOV UR4, URZ ;  /* 0x000000ff00047c82 */ /* 0x000fe20008000000 */
[----:B------:R-:W-:Y:S01]  /*1a80*/  UMOV UR5, URZ ;  /* 0x000000ff00057c82 */ /* 0x000fe20008000000 */
[----:B------:R-:W-:Y:S02]  /*1a90*/  IMAD.MOV.U32 R16, RZ, RZ, RZ ;  /* 0x000000ffff107224 */ /* 0x000fe400078e00ff */
[----:B-1----:R-:W-:Y:S02]  /*1aa0*/  IMAD.MOV.U32 R3, RZ, RZ, RZ ;  /* 0x000000ffff037224 */ /* 0x002fe400078e00ff */
[----:B------:R-:W-:Y:S02]  /*1ab0*/  IMAD.U32 R5, RZ, RZ, UR4 ;  /* 0x00000004ff057e24 */ /* 0x000fe4000f8e00ff */
[----:B------:R-:W-:Y:S02]  /*1ac0*/  IMAD.U32 R4, RZ, RZ, UR5 ;  /* 0x00000005ff047e24 */ /* 0x000fe4000f8e00ff */
[----:B------:R-:W-:-:S02]  /*1ad0*/  IMAD.U32 R7, RZ, RZ, UR4 ;  /* 0x00000004ff077e24 */ /* 0x000fc4000f8e00ff */
[----:B------:R-:W-:-:S07]  /*1ae0*/  IMAD.U32 R6, RZ, RZ, UR5 ;  /* 0x00000005ff067e24 */ /* 0x000fce000f8e00ff */
.L_x_9:
[----:B------:R-:W-:-:S06]  /*1af0*/  IMAD R17, R16, 0x4, R1 ;  /* 0x0000000410117824 */ /* 0x000fcc00078e0201 */
[----:B------:R-:W5:Y:S01]  /*1b00*/  LDL R17, [R17+0x4] ;  /* 0x0000040011117983 */ /* 0x000f620000100800 */
[----:B------:R-:W-:Y:S01]  /*1b10*/  IMAD.SHL.U32 R18, R16, 0x20, RZ ;  /* 0x0000002010127824 */ /* 0x000fe200078e00ff */
[----:B------:R-:W-:-:S06]  /*1b20*/  UMOV UR4, URZ ;  /* 0x000000ff00047c82 */ /* 0x000fcc0008000000 */
.L_x_8:
        /* <DEDUP_REMOVED lines=10> */
[----:B------:R-:W4:Y:S04]  /*1bd0*/  @P3 LDG.E R26, desc[UR8][R10.64+0x4c] ;  /* 0x00004c080a1a3981 */ /* 0x000f28000c1e1900 */
[----:B------:R-:W4:Y:S04]  /*1be0*/  @!P0 LDG.E R19, desc[UR8][R10.64+0x4] ;  /* 0x000004080a138981 */ /* 0x000f28000c1e1900 */
[----:B------:R-:W4:Y:S04]  /*1bf0*/  @!P0 LDG.E R21, desc[UR8][R10.64+0xc] ;  /* 0x00000c080a158981 */ /* 0x000f28000c1e1900 */
[----:B------:R-:W4:Y:S01]  /*1c00*/  @P3 LDG.E R25, desc[UR8][R10.64+0x40] ;  /* 0x000040080a193981 */ /* 0x000f22000c1e1900 */
[----:B--2---:R-:W-:-:S03]  /*1c10*/  @!P0 LOP3.LUT R5, R5, R20, RZ, 0x3c, !PT ;  /* 0x0000001405058212 */ /* 0x004fc600078e3cff */
[----:B------:R-:W2:Y:S01]  /*1c20*/  @!P0 LDG.E R20, desc[UR8][R10.64] ;  /* 0x000000080a148981 */ /* 0x000ea2000c1e1900 */
[----:B---3--:R-:W-:-:S03]  /*1c30*/  @P1 LOP3.LUT R5, R5, R22, RZ, 0x3c, !PT ;  /* 0x0000001605051212 */ /* 0x008fc600078e3cff */
[----:B------:R-:W3:Y:S01]  /*1c40*/  @!P0 LDG.E R22, desc[UR8][R10.64+0x8] ;  /* 0x000008080a168981 */ /* 0x000ee2000c1e1900 */
[----:B----4-:R-:W-:-:S03]  /*1c50*/  @P2 LOP3.LUT R5, R5, R24, RZ, 0x3c, !PT ;  /* 0x0000001805052212 */ /* 0x010fc600078e3cff */
[----:B------:R-:W4:Y:S01]  /*1c60*/  @P4 LDG.E R24, desc[UR8][R10.64+0x60] ;  /* 0x000060080a184981 */ /* 0x000f22000c1e1900 */
[----:B------:R-:W-:-:S03]  /*1c70*/  @P3 LOP3.LUT R5, R5, R26, RZ, 0x3c, !PT ;  /* 0x0000001a05053212 */ /* 0x000fc600078e3cff */
[----:B------:R-:W4:Y:S01]  /*1c80*/  @P5 LDG.E R26, desc[UR8][R10.64+0x74] ;  /* 0x000074080a1a5981 */ /* 0x000f22000c1e1900 */
[----:B------:R-:W-:-:S03]  /*1c90*/  @!P0 LOP3.LUT R6, R6, R19, RZ, 0x3c, !PT ;  /* 0x0000001306068212 */ /* 0x000fc600078e3cff */
[----:B------:R-:W4:Y:S01]  /*1ca0*/  @P1 LDG.E R19, desc[UR8][R10.64+0x18] ;  /* 0x000018080a131981 */ /* 0x000f22000c1e1900 */
[----:B------:R-:W-:-:S03]  /*1cb0*/  @!P0 LOP3.LUT R4, R4, R21, RZ, 0x3c, !PT ;  /* 0x0000001504048212 */ /* 0x000fc600078e3cff */
[----:B------:R-:W4:Y:S01]  /*1cc0*/  @P1 LDG.E R21, desc[UR8][R10.64+0x20] ;  /* 0x000020080a151981 */ /* 0x000f22000c1e1900 */
[----:B--2---:R-:W-:-:S03]  /*1cd0*/  @!P0 LOP3.LUT R3, R3, R20, RZ, 0x3c, !PT ;  /* 0x0000001403038212 */ /* 0x004fc600078e3cff */
[----:B------:R-:W2:Y:S01]  /*1ce0*/  @P1 LDG.E R20, desc[UR8][R10.64+0x14] ;  /* 0x000014080a141981 */ /* 0x000ea2000c1e1900 */
[----:B---3--:R-:W-:-:S03]  /*1cf0*/  @!P0 LOP3.LUT R7, R7, R22, RZ, 0x3c, !PT ;  /* 0x0000001607078212 */ /* 0x008fc600078e3cff */
[----:B------:R-:W3:Y:S01]  /*1d00*/  @P1 LDG.E R22, desc[UR8][R10.64+0x1c] ;  /* 0x00001c080a161981 */ /* 0x000ee2000c1e1900 */
[----:B----4-:R-:W-:-:S03]  /*1d10*/  @P4 LOP3.LUT R5, R5, R24, RZ, 0x3c, !PT ;  /* 0x0000001805054212 */ /* 0x010fc600078e3cff */
[----:B------:R-:W4:Y:S01]  /*1d20*/  @P2 LDG.E R24, desc[UR8][R10.64+0x28] ;  /* 0x000028080a182981 */ /* 0x000f22000c1e1900 */
[----:B------:R-:W-:-:S03]  /*1d30*/  @P1 LOP3.LUT R6, R6, R19, RZ, 0x3c, !PT ;  /* 0x0000001306061212 */ /* 0x000fc600078e3cff */
[----:B------:R-:W4:Y:S01]  /*1d40*/  @P2 LDG.E R19, desc[UR8][R10.64+0x2c] ;  /* 0x00002c080a132981 */ /* 0x000f22000c1e1900 */
[----:B------:R-:W-:-:S03]  /*1d50*/  @P1 LOP3.LUT R4, R4, R21, RZ, 0x3c, !PT ;  /* 0x0000001504041212 */ /* 0x000fc600078e3cff */
        /* <DEDUP_REMOVED lines=9> */
[----:B------:R-:W-:Y:S02]  /*1df0*/  @P2 LOP3.LUT R4, R4, R21, RZ, 0x3c, !PT ;  /* 0x0000001504042212 */ /* 0x000fe400078e3cff */
[----:B------:R-:W-:Y:S01]  /*1e00*/  @P3 LOP3.LUT R6, R6, R25, RZ, 0x3c, !PT ;  /* 0x0000001906063212 */ /* 0x000fe200078e3cff */
        /* <DEDUP_REMOVED lines=20> */
[----:B------:R-:W-:Y:S02]  /*1f50*/  LOP3.LUT P0, RZ, R23, 0x80, RZ, 0xc0, !PT ;  /* 0x0000008017ff7812 */ /* 0x000fe4000780c0ff */
[----:B------:R-:W-:Y:S02]  /*1f60*/  @P5 LOP3.LUT R5, R5, R26, RZ, 0x3c, !PT ;  /* 0x0000001a05055212 */ /* 0x000fe400078e3cff */
[----:B------:R-:W4:Y:S01]  /*1f70*/  @P6 LDG.E R26, desc[UR8][R10.64+0x88] ;  /* 0x000088080a1a6981 */ /* 0x000f22000c1e1900 */
[----:B------:R-:W-:-:S03]  /*1f80*/  @P5 LOP3.LUT R6, R6, R19, RZ, 0x3c, !PT ;  /* 0x0000001306065212 */ /* 0x000fc600078e3cff */
[----:B------:R-:W4:Y:S01]  /*1f90*/  @P6 LDG.E R19, desc[UR8][R10.64+0x84] ;  /* 0x000084080a136981 */ /* 0x000f22000c1e1900 */
[----:B------:R-:W-:-:S04]  /*1fa0*/  @P5 LOP3.LUT R4, R4, R21, RZ, 0x3c, !PT ;  /* 0x0000001504045212 */ /* 0x000fc800078e3cff */
        /* <DEDUP_REMOVED lines=9> */
[----:B------:R-:W-:Y:S02]  /*2040*/  @P6 LOP3.LUT R5, R5, R26, RZ, 0x3c, !PT ;  /* 0x0000001a05056212 */ /* 0x000fe400078e3cff */
[----:B------:R-:W-:Y:S02]  /*2050*/  @P6 LOP3.LUT R4, R4, R19, RZ, 0x3c, !PT ;  /* 0x0000001304046212 */ /* 0x000fe400078e3cff */
[----:B------:R-:W-:Y:S02]  /*2060*/  @P0 LOP3.LUT R6, R6, R21, RZ, 0x3c, !PT ;  /* 0x0000001506060212 */ /* 0x000fe400078e3cff */
[----:B------:R-:W-:Y:S02]  /*2070*/  @P0 LOP3.LUT R4, R4, R25, RZ, 0x3c, !PT ;  /* 0x0000001904040212 */ /* 0x000fe400078e3cff */
[----:B--2---:R-:W-:Y:S02]  /*2080*/  @P0 LOP3.LUT R3, R3, R20, RZ, 0x3c, !PT ;  /* 0x0000001403030212 */ /* 0x004fe400078e3cff */
[----:B---3--:R-:W-:-:S02]  /*2090*/  @P0 LOP3.LUT R7, R7, R22, RZ, 0x3c, !PT ;  /* 0x0000001607070212 */ /* 0x008fc400078e3cff */
[----:B----4-:R-:W-:Y:S02]  /*20a0*/  @P0 LOP3.LUT R5, R5, R24, RZ, 0x3c, !PT ;  /* 0x0000001805050212 */ /* 0x010fe400078e3cff */
[----:B------:R-:W-:-:S13]  /*20b0*/  R2P PR, R23.B1, 0x7f ;  /* 0x0000007f17007804 */ /* 0x000fda0000001000 */
[----:B------:R-:W2:Y:S04]  /*20c0*/  @P0 LDG.E R22, desc[UR8][R10.64+0xa0] ;  /* 0x0000a0080a160981 */ /* 0x000ea8000c1e1900 */
[----:B------:R-:W3:Y:S04]  /*20d0*/  @P0 LDG.E R19, desc[UR8][R10.64+0xa4] ;  /* 0x0000a4080a130981 */ /* 0x000ee8000c1e1900 */
[----:B------:R-:W4:Y:S04]  /*20e0*/  @P0 LDG.E R21, desc[UR8][R10.64+0xac] ;  /* 0x0000ac080a150981 */ /* 0x000f28000c1e1900 */
        /* <DEDUP_REMOVED lines=14> */
[----:B------:R-:W-:Y:S02]  /*21d0*/  LOP3.LUT P0, RZ, R23, 0x8000, RZ, 0xc0, !PT ;  /* 0x0000800017ff7812 */ /* 0x000fe4000780c0ff */
        /* <DEDUP_REMOVED lines=22> */
[----:B------:R-:W-:Y:S01]  /*2340*/  @P2 LOP3.LUT R5, R5, R24, RZ, 0x3c, !PT ;  /* 0x0000001805052212 */ /* 0x000fe200078e3cff */
[----:B------:R-:W4:Y:S04]  /*2350*/  @P4 LDG.E R23, desc[UR8][R10.64+0xfc] ;  /* 0x0000fc080a174981 */ /* 0x000f28000c1e1900 */
        /* <DEDUP_REMOVED lines=12> */
[----:B------:R-:W3:Y:S01]  /*2420*/  @P5 LDG.E R23, desc[UR8][R10.64+0x110] ;  /* 0x000110080a175981 */ /* 0x000ee2000c1e1900 */
[----:B------:R-:W-:-:S03]  /*2430*/  @P4 LOP3.LUT R3, R3, R24, RZ, 0x3c, !PT ;  /* 0x0000001803034212 */ /* 0x000fc600078e3cff */
[----:B------:R-:W3:Y:S01]  /*2440*/  @P5 LDG.E R24, desc[UR8][R10.64+0x10c] ;  /* 0x00010c080a185981 */ /* 0x000ee2000c1e1900 */
[----:B------:R-:W-:-:S03]  /*2450*/  @P4 LOP3.LUT R5, R5, R20, RZ, 0x3c, !PT ;  /* 0x0000001405054212 */ /* 0x000fc600078e3cff */
[----:B------:R-:W3:Y:S01]  /*2460*/  @P6 LDG.E R20, desc[UR8][R10.64+0x120] ;  /* 0x000120080a146981 */ /* 0x000ee2000c1e1900 */
[----:B------:R-:W-:-:S03]  /*2470*/  @P5 LOP3.LUT R5, R5, R26, RZ, 0x3c, !PT ;  /* 0x0000001a05055212 */ /* 0x000fc600078e3cff */
[----:B------:R-:W3:Y:S01]  /*2480*/  @P0 LDG.E R26, desc[UR8][R10.64+0x134] ;  /* 0x000134080a1a0981 */ /* 0x000ee2000c1e1900 */
[----:B--2---:R-:W-:-:S03]  /*2490*/  @P5 LOP3.LUT R3, R3, R22, RZ, 0x3c, !PT ;  /* 0x0000001603035212 */ /* 0x004fc600078e3cff */
[----:B------:R-:W2:Y:S01]  /*24a0*/  @P6 LDG.E R22, desc[UR8][R10.64+0x128] ;  /* 0x000128080a166981 */ /* 0x000ea2000c1e1900 */
[----:B------:R-:W-:-:S03]  /*24b0*/  @P6 LOP3.LUT R3, R3, R28, RZ, 0x3c, !PT ;  /* 0x0000001c03036212 */ /* 0x000fc600078e3cff */
[----:B------:R-:W2:Y:S01]  /*24c0*/  @P0 LDG.E R28, desc[UR8][R10.64+0x13c] ;  /* 0x00013c080a1c0981 */ /* 0x000ea2000c1e1900 */
[----:B----4-:R-:W-:-:S03]  /*24d0*/  @P5 LOP3.LUT R6, R6, R21, RZ, 0x3c, !PT ;  /* 0x0000001506065212 */ /* 0x010fc600078e3cff */
[----:B------:R-:W4:Y:S01]  /*24e0*/  @P6 LDG.E R21, desc[UR8][R10.64+0x124] ;  /* 0x000124080a156981 */ /* 0x000f22000c1e1900 */
[----:B---3--:R-:W-:Y:S02]  /*24f0*/  @P5 LOP3.LUT R4, R4, R23, RZ, 0x3c, !PT ;  /* 0x0000001704045212 */ /* 0x008fe400078e3cff */
[----:B------:R-:W-:Y:S01]  /*2500*/  @P6 LOP3.LUT R6, R6, R19, RZ, 0x3c, !PT ;  /* 0x0000001306066212 */ /* 0x000fe200078e3cff */
[----:B------:R-:W3:Y:S01]  /*2510*/  @P0 LDG.E R23, desc[UR8][R10.64+0x138] ;  /* 0x000138080a170981 */ /* 0x000ee2000c1e1900 */
[----:B------:R-:W-:-:S03]  /*2520*/  @P5 LOP3.LUT R7, R7, R24, RZ, 0x3c, !PT ;  /* 0x0000001807075212 */ /* 0x000fc600078e3cff */
[----:B------:R-:W3:Y:S04]  /*2530*/  @P0 LDG.E R24, desc[UR8][R10.64+0x12c] ;  /* 0x00012c080a180981 */ /* 0x000ee8000c1e1900 */
[----:B------:R-:W3:Y:S01]  /*2540*/  @P0 LDG.E R19, desc[UR8][R10.64+0x130] ;  /* 0x000130080a130981 */ /* 0x000ee2000c1e1900 */
[----:B------:R-:W-:-:S04]  /*2550*/  UIADD3 UR4, UPT, UPT, UR4, 0x10, URZ ;  /* 0x0000001004047890 */ /* 0x000fc8000fffe0ff */
[----:B------:R-:W-:Y:S01]  /*2560*/  UISETP.NE.AND UP0, UPT, UR4, 0x20, UPT ;  /* 0x000000200400788c */ /* 0x000fe2000bf05270 */
[----:B------:R-:W-:-:S04]  /*2570*/  @P6 LOP3.LUT R7, R7, R20, RZ, 0x3c, !PT ;  /* 0x0000001407076212 */ /* 0x000fc800078e3cff */
[----:B------:R-:W-:Y:S02]  /*2580*/  @P0 LOP3.LUT R7, R7, R26, RZ, 0x3c, !PT ;  /* 0x0000001a07070212 */ /* 0x000fe400078e3cff */
[----:B--2---:R-:W-:-:S04]  /*2590*/  @P6 LOP3.LUT R5, R5, R22, RZ, 0x3c, !PT ;  /* 0x0000001605056212 */ /* 0x004fc800078e3cff */
[----:B------:R-:W-:Y:S02]  /*25a0*/  @P0 LOP3.LUT R5, R5, R28, RZ, 0x3c, !PT ;  /* 0x0000001c05050212 */ /* 0x000fe400078e3cff */
[----:B----4-:R-:W-:-:S04]  /*25b0*/  @P6 LOP3.LUT R4, R4, R21, RZ, 0x3c, !PT ;  /* 0x0000001504046212 */ /* 0x010fc800078e3cff */
[----:B---3--:R-:W-:Y:S02]  /*25c0*/  @P0 LOP3.LUT R4, R4, R23, RZ, 0x3c, !PT ;  /* 0x0000001704040212 */ /* 0x008fe400078e3cff */
[----:B------:R-:W-:Y:S02]  /*25d0*/  @P0 LOP3.LUT R3, R3, R24, RZ, 0x3c, !PT ;  /* 0x0000001803030212 */ /* 0x000fe400078e3cff */
[----:B------:R-:W-:Y:S01]  /*25e0*/  @P0 LOP3.LUT R6, R6, R19, RZ, 0x3c, !PT ;  /* 0x0000001306060212 */ /* 0x000fe200078e3cff */
[----:B------:R-:W-:Y:S06]  /*25f0*/  BRA.U UP0, `(.L_x_8) ;  /* 0xfffffff5004c7547 */ /* 0x000fec000b83ffff */
[----:B------:R-:W-:-:S05]  /*2600*/  VIADD R16, R16, 0x1 ;  /* 0x0000000110107836 */ /* 0x000fca0000000000 */
[----:B------:R-:W-:-:S13]  /*2610*/  ISETP.NE.AND P0, PT, R16, 0x5, PT ;  /* 0x000000051000780c */ /* 0x000fda0003f05270 */
[----:B------:R-:W-:Y:S05]  /*2620*/  @P0 BRA `(.L_x_9) ;  /* 0xfffffff400300947 */ /* 0x000fea000383ffff */
[----:B------:R2:W-:Y:S04]  /*2630*/  STL [R1+0x4], R3 ;  /* 0x0000040301007387 */ /* 0x0005e80000100800 */
[----:B------:R2:W-:Y:S04]  /*2640*/  STL.64 [R1+0x8], R6 ;  /* 0x0000080601007387 */ /* 0x0005e80000100a00 */
[----:B------:R2:W-:Y:S02]  /*2650*/  STL.64 [R1+0x10], R4 ;  /* 0x0000100401007387 */ /* 0x0005e40000100a00 */
.L_x_3:
[----:B------:R-:W-:Y:S05]  /*2660*/  BSYNC.RECONVERGENT B1 ;  /* 0x0000000000017941 */ /* 0x000fea0003800200 */
.L_x_2:
[C---:B------:R-:W-:Y:S01]  /*2670*/  ISETP.GT.U32.AND P0, PT, R12.reuse, 0x3, PT ;  /* 0x000000030c00780c */ /* 0x040fe20003f04070 */
[----:B------:R-:W-:Y:S01]  /*2680*/  VIADD R13, R13, 0x1 ;  /* 0x000000010d0d7836 */ /* 0x000fe20000000000 */
[--C-:B------:R-:W-:Y:S02]  /*2690*/  SHF.R.U64 R12, R12, 0x2, R15.reuse ;  /* 0x000000020c0c7819 */ /* 0x100fe4000000120f */
[----:B------:R-:W-:Y:S02]  /*26a0*/  ISETP.GT.U32.AND.EX P0, PT, R15, RZ, PT, P0 ;  /* 0x000000ff0f00720c */ /* 0x000fe40003f04100 */
[----:B------:R-:W-:-:S11]  /*26b0*/  SHF.R.U32.HI R15, RZ, 0x2, R15 ;  /* 0x00000002ff0f7819 */ /* 0x000fd6000001160f */
[----:B------:R-:W-:Y:S05]  /*26c0*/  @P0 BRA `(.L_x_10) ;  /* 0xffffffd800cc0947 */ /* 0x000fea000383ffff */
.L_x_1:
[----:B------:R-:W-:Y:S05]  /*26d0*/  BSYNC.RECONVERGENT B0 ;  /* 0x0000000000007941 */ /* 0x000fea0003800200 */
.L_x_0:
[----:B------:R-:W3:Y:S01]  /*26e0*/  LDCU.64 UR4, c[0x0][0x398] ;  /* 0x00007300ff0477ac */ /* 0x000ee20008000a00 */
[----:B------:R-:W-:Y:S02]  /*26f0*/  SHF.R.S32.HI R9, RZ, 0x1f, R0 ;  /* 0x0000001fff097819 */ /* 0x000fe40000011400 */
[----:B---3--:R-:W-:-:S04]  /*2700*/  ISETP.GE.U32.AND P0, PT, R0, UR4, PT ;  /* 0x0000000400007c0c */ /* 0x008fc8000bf06070 */
[----:B------:R-:W-:-:S13]  /*2710*/  ISETP.GE.AND.EX P0, PT, R9, UR5, PT, P0 ;  /* 0x0000000509007c0c */ /* 0x000fda000bf06300 */
[----:B------:R-:W-:Y:S05]  /*2720*/  @P0 EXIT ;  /* 0x000000000000094d */ /* 0x000fea0003800000 */
[----:B------:R-:W3:Y:S01]  /*2730*/  LDCU.64 UR6, c[0x0][0x390] ;  /* 0x00007200ff0677ac */ /* 0x000ee20008000a00 */
[----:B------:R-:W-:Y:S02]  /*2740*/  IMAD.MOV.U32 R8, RZ, RZ, RZ ;  /* 0x000000ffff087224 */ /* 0x000fe400078e00ff */
[----:B-1----:R-:W-:Y:S01]  /*2750*/  IMAD.MOV.U32 R10, RZ, RZ, RZ ;  /* 0x000000ffff0a7224 */ /* 0x002fe200078e00ff */
[----:B---3--:R-:W-:-:S04]  /*2760*/  UISETP.GE.U32.AND UP0, UPT, UR6, 0x1, UPT ;  /* 0x000000010600788c */ /* 0x008fc8000bf06070 */
[----:B------:R-:W-:-:S09]  /*2770*/  UISETP.GE.AND.EX UP0, UPT, UR7, URZ, UPT, UP0 ;  /* 0x000000ff0700728c */ /* 0x000fd2000bf06300 */
[----:B------:R-:W-:Y:S05]  /*2780*/  BRA.U !UP0, `(.L_x_11) ;  /* 0x0000000908ec7547 */ /* 0x000fea000b800000 */
[----:B------:R-:W-:Y:S01]  /*2790*/  UISETP.GE.U32.AND UP0, UPT, UR6, 0x4, UPT ;  /* 0x000000040600788c */ /* 0x000fe2000bf06070 */
[----:B------:R-:W-:Y:S01]  /*27a0*/  IMAD.MOV.U32 R10, RZ, RZ, RZ ;  /* 0x000000ffff0a7224 */ /* 0x000fe200078e00ff */
[----:B------:R-:W-:Y:S01]  /*27b0*/  ULOP3.LUT UR10, UR6, 0x3, URZ, 0xc0, !UPT ;  /* 0x00000003060a7892 */ /* 0x000fe2000f8ec0ff */
[----:B------:R-:W-:Y:S01]  /*27c0*/  IMAD.MOV.U32 R8, RZ, RZ, RZ ;  /* 0x000000ffff087224 */ /* 0x000fe200078e00ff */
[----:B------:R-:W-:Y:S01]  /*27d0*/  UISETP.GE.U32.AND.EX UP0, UPT, UR7, URZ, UPT, UP0 ;  /* 0x000000ff0700728c */ /* 0x000fe2000bf06100 */
[----:B------:R-:W-:-:S08]  /*27e0*/  UMOV UR4, URZ ;  /* 0x000000ff00047c82 */ /* 0x000fd00008000000 */
[----:B------:R-:W-:Y:S05]  /*27f0*/  BRA.U !UP0, `(.L_x_12) ;  /* 0x0000000908187547 */ /* 0x000fea000b800000 */
[----:B------:R-:W-:Y:S01]  /*2800*/  IMAD.MOV.U32 R10, RZ, RZ, RZ ;  /* 0x000000ffff0a7224 */ /* 0x000fe200078e00ff */
[----:B------:R-:W-:Y:S02]  /*2810*/  ULOP3.LUT UR5, UR6, 0xfffffffc, URZ, 0xc0, !UPT ;  /* 0xfffffffc06057892 */ /* 0x000fe4000f8ec0ff */
[----:B------:R-:W-:-:S12]  /*2820*/  ULOP3.LUT UR6, UR7, 0x7fffffff, URZ, 0xc0, !UPT ;  /* 0x7fffffff07067892 */ /* 0x000fd8000f8ec0ff */
.L_x_24:
[----:B------:R-:W-:Y:S01]  /*2830*/  SHF.R.U32.HI R2, RZ, 0x2, R3 ;  /* 0x00000002ff027819 */ /* 0x000fe20000011603 */
[----:B------:R-:W-:Y:S01]  /*2840*/  IMAD.MOV.U32 R12, RZ, RZ, R6 ;  /* 0x000000ffff0c7224 */ /* 0x000fe200078e0006 */
[----:B------:R-:W-:Y:S01]  /*2850*/  UIADD3 UR5, UP0, UPT, UR5, -0x4, URZ ;  /* 0xfffffffc05057890 */ /* 0x000fe2000ff1e0ff */
[----:B------:R-:W-:Y:S01]  /*2860*/  IMAD.MOV.U32 R13, RZ, RZ, R7 ;  /* 0x000000ffff0d7224 */ /* 0x000fe200078e0007 */
[----:B------:R-:W-:Y:S01]  /*2870*/  LOP3.LUT R2, R2, R3, RZ, 0x3c, !PT ;  /* 0x0000000302027212 */ /* 0x000fe200078e3cff */
[----:B0-2---:R-:W-:Y:S01]  /*2880*/  IMAD.SHL.U32 R3, R5, 0x10, RZ ;  /* 0x0000001005037824 */ /* 0x005fe200078e00ff */
[----:B------:R-:W-:Y:S01]  /*2890*/  SHF.R.U32.HI R11, RZ, 0x2, R12 ;  /* 0x00000002ff0b7819 */ /* 0x000fe2000001160c */
[----:B------:R-:W-:Y:S01]  /*28a0*/  UIADD3.X UR6, UPT, UPT, UR6, -0x1, URZ, UP0, !UPT ;  /* 0xffffffff06067890 */ /* 0x000fe200087fe4ff */
[----:B------:R-:W-:Y:S01]  /*28b0*/  BSSY.RECONVERGENT B0, `(.L_x_13) ;  /* 0x0000025000007945 */ /* 0x000fe20003800200 */
[----:B------:R-:W-:Y:S01]  /*28c0*/  IMAD.SHL.U32 R6, R2, 0x2, RZ ;  /* 0x0000000202067824 */ /* 0x000fe200078e00ff */
[----:B------:R-:W-:Y:S01]  /*28d0*/  LOP3.LUT R11, R11, R12, RZ, 0x3c, !PT ;  /* 0x0000000c0b0b7212 */ /* 0x000fe200078e3cff */
[----:B------:R-:W-:-:S03]  /*28e0*/  UISETP.NE.U32.AND UP0, UPT, UR5, URZ, UPT ;  /* 0x000000ff0500728c */ /* 0x000fc6000bf05070 */
[----:B------:R-:W-:Y:S01]  /*28f0*/  LOP3.LUT R6, R2, R6, R3, 0x96, !PT ;  /* 0x0000000602067212 */ /* 0x000fe200078e9603 */
[----:B------:R-:W-:Y:S01]  /*2900*/  IMAD.SHL.U32 R3, R11, 0x2, RZ ;  /* 0x000000020b037824 */ /* 0x000fe200078e00ff */
[----:B------:R-:W-:Y:S02]  /*2910*/  UISETP.NE.AND.EX UP0, UPT, UR6, URZ, UPT, UP0 ;  /* 0x000000ff0600728c */ /* 0x000fe4000bf05300 */
[----:B------:R-:W-:-:S05]  /*2920*/  LOP3.LUT R6, R6, R5, RZ, 0x3c, !PT ;  /* 0x0000000506067212 */ /* 0x000fca00078e3cff */
[----:B------:R-:W-:-:S05]  /*2930*/  IMAD.SHL.U32 R2, R6, 0x10, RZ ;  /* 0x0000001006027824 */ /* 0x000fca00078e00ff */
[----:B------:R-:W-:Y:S01]  /*2940*/  LOP3.LUT R11, R11, R3, R2, 0x96, !PT ;  /* 0x000000030b0b7212 */ /* 0x000fe200078e9602 */
[----:B------:R-:W-:Y:S01]  /*2950*/  IMAD.MOV.U32 R2, RZ, RZ, 0x2f800000 ;  /* 0x2f800000ff027424 */ /* 0x000fe200078e00ff */
[C---:B------:R-:W-:Y:S02]  /*2960*/  IADD3 R3, PT, PT, R14.reuse, -0x26039c23, R6 ;  /* 0xd9fc63dd0e037810 */ /* 0x040fe40007ffe006 */
[----:B------:R-:W-:Y:S02]  /*2970*/  LOP3.LUT R7, R11, R6, RZ, 0x3c, !PT ;  /* 0x000000060b077212 */ /* 0x000fe400078e3cff */
[----:B------:R-:W-:Y:S02]  /*2980*/  I2FP.F32.U32 R3, R3 ;  /* 0x0000000300037245 */ /* 0x000fe40000201000 */
[----:B------:R-:W-:-:S03]  /*2990*/  IADD3 R11, PT, PT, R14, -0x25fe145e, R7 ;  /* 0xda01eba20e0b7810 */ /* 0x000fc60007ffe007 */
[----:B------:R-:W-:Y:S01]  /*29a0*/  FFMA R3, R3, R2, 1.1641532182693481445e-10 ;  /* 0x2f00000003037423 */ /* 0x000fe20000000002 */
[----:B------:R-:W-:-:S04]  /*29b0*/  I2FP.F32.U32 R11, R11 ;  /* 0x0000000b000b7245 */ /* 0x000fc80000201000 */
[----:B------:R-:W-:Y:S01]  /*29c0*/  FSETP.GEU.AND P0, PT, R3, 0.25, PT ;  /* 0x3e8000000300780b */ /* 0x000fe20003f0e000 */
[----:B------:R-:W-:-:S05]  /*29d0*/  FFMA R11, R11, R2, 1.1641532182693481445e-10 ;  /* 0x2f0000000b0b7423 */ /* 0x000fca0000000002 */
[----:B------:R-:W-:-:S07]  /*29e0*/  FSETP.GEU.AND P3, PT, R11, 0.25, PT ;  /* 0x3e8000000b00780b */ /* 0x000fce0003f6e000 */
[----:B------:R-:W-:Y:S01]  /*29f0*/  @!P0 VIADD R8, R8, 0xffffffff ;  /* 0xffffffff08088836 */ /* 0x000fe20000000000 */
[----:B------:R-:W-:Y:S06]  /*2a00*/  @!P0 BRA `(.L_x_14) ;  /* 0x00000000003c8947 */ /* 0x000fec0003800000 */
[C---:B------:R-:W-:Y:S02]  /*2a10*/  FSETP.GEU.AND P0, PT, R3.reuse, 0.5, PT ;  /* 0x3f0000000300780b */ /* 0x040fe40003f0e000 */
[----:B------:R-:W-:Y:S02]  /*2a20*/  PLOP3.LUT P4, PT, PT, PT, PT, 0x8, 0x80 ;  /* 0x000000000080781c */ /* 0x000fe40003f8e170 */
[----:B------:R-:W-:-:S13]  /*2a30*/  FSETP.LTU.OR P1, PT, R3, 0.25, P0 ;  /* 0x3e8000000300780b */ /* 0x000fda0000729400 */
[----:B------:R-:W-:Y:S01]  /*2a40*/  @P1 FSETP.GEU.AND P0, PT, R3, 0.75, PT ;  /* 0x3f4000000300180b */ /* 0x000fe20003f0e000 */
[----:B------:R-:W-:-:S03]  /*2a50*/  @!P1 VIADD R10, R10, 0xffffffff ;  /* 0xffffffff0a0a9836 */ /* 0x000fc60000000000 */
[----:B------:R-:W-:Y:S01]  /*2a60*/  @P1 FSETP.LTU.OR P2, PT, R3, 0.5, P0 ;  /* 0x3f0000000300180b */ /* 0x000fe20000749400 */
[----:B------:R-:W-:Y:S01]  /*2a70*/  @P1 VIADD R3, R8, 0x1 ;  /* 0x0000000108031836 */ /* 0x000fe20000000000 */
[----:B------:R-:W-:Y:S01]  /*2a80*/  PLOP3.LUT P0, PT, PT, PT, PT, 0x80, 0x8 ;  /* 0x000000000008781c */ /* 0x000fe20003f0f070 */
[----:B------:R-:W-:Y:S01]  /*2a90*/  @P1 VIADD R12, R10, 0x1 ;  /* 0x000000010a0c1836 */ /* 0x000fe20000000000 */
[----:B------:R-:W-:Y:S02]  /*2aa0*/  @P1 PLOP3.LUT P0, PT, P2, PT, PT, 0x80, 0x8 ;  /* 0x000000000008181c */ /* 0x000fe4000170f070 */
[----:B------:R-:W-:-:S11]  /*2ab0*/  @P1 PLOP3.LUT P4, PT, P2, PT, PT, 0x80, 0x8 ;  /* 0x000000000008181c */ /* 0x000fd6000178f070 */
[----:B------:R-:W-:Y:S02]  /*2ac0*/  @!P0 IMAD.MOV R3, RZ, RZ, R8 ;  /* 0x000000ffff038224 */ /* 0x000fe400078e0208 */
[----:B------:R-:W-:Y:S02]  /*2ad0*/  @P4 IMAD.MOV R12, RZ, RZ, R10 ;  /* 0x000000ffff0c4224 */ /* 0x000fe400078e020a */
[----:B------:R-:W-:Y:S02]  /*2ae0*/  @P1 IMAD.MOV.U32 R8, RZ, RZ, R3 ;  /* 0x000000ffff081224 */ /* 0x000fe400078e0003 */
[----:B------:R-:W-:-:S07]  /*2af0*/  @P1 IMAD.MOV.U32 R10, RZ, RZ, R12 ;  /* 0x000000ffff0a1224 */ /* 0x000fce00078e000c */
.L_x_14:
[----:B------:R-:W-:Y:S05]  /*2b00*/  BSYNC.RECONVERGENT B0 ;  /* 0x0000000000007941 */ /* 0x000fea0003800200 */
.L_x_13:
[----:B------:R-:W-:Y:S01]  /*2b10*/  BSSY.RECONVERGENT B0, `(.L_x_15) ;  /* 0x0000015000007945 */ /* 0x000fe20003800200 */
[----:B------:R-:W-:Y:S02]  /*2b20*/  IMAD.MOV.U32 R12, RZ, RZ, R4 ;  /* 0x000000ffff0c7224 */ /* 0x000fe400078e0004 */
[----:B------:R-:W-:Y:S01]  /*2b30*/  IMAD.MOV.U32 R3, RZ, RZ, R5 ;  /* 0x000000ffff037224 */ /* 0x000fe200078e0005 */
[----:B------:R-:W-:Y:S06]  /*2b40*/  @!P3 BRA `(.L_x_16) ;  /* 0x000000000040b947 */ /* 0x000fec0003800000 */
[C---:B------:R-:W-:Y:S02]  /*2b50*/  FSETP.GEU.AND P1, PT, R11.reuse, 0.5, PT ;  /* 0x3f0000000b00780b */ /* 0x040fe40003f2e000 */
[----:B------:R-:W-:Y:S02]  /*2b60*/  PLOP3.LUT P3, PT, PT, PT, PT, 0x8, 0x80 ;  /* 0x000000000080781c */ /* 0x000fe40003f6e170 */
[----:B------:R-:W-:-:S13]  /*2b70*/  FSETP.GE.AND P1, PT, R11, 0.25, !P1 ;  /* 0x3e8000000b00780b */ /* 0x000fda0004f26000 */
[C---:B------:R-:W-:Y:S01]  /*2b80*/  @!P1 FSETP.GEU.AND P0, PT, R11.reuse, 0.75, PT ;  /* 0x3f4000000b00980b */ /* 0x040fe20003f0e000 */
[----:B------:R-:W-:Y:S02]  /*2b90*/  @!P1 VIADD R5, R10, 0x1 ;  /* 0x000000010a059836 */ /* 0x000fe40000000000 */
[----:B------:R-:W-:Y:S01]  /*2ba0*/  @!P1 VIADD R4, R8, 0x1 ;  /* 0x0000000108049836 */ /* 0x000fe20000000000 */
[----:B------:R-:W-:Y:S02]  /*2bb0*/  @!P1 FSETP.LTU.OR P2, PT, R11, 0.5, P0 ;  /* 0x3f0000000b00980b */ /* 0x000fe40000749400 */
[----:B------:R-:W-:Y:S02]  /*2bc0*/  PLOP3.LUT P0, PT, PT, PT, PT, 0x80, 0x8 ;  /* 0x000000000008781c */ /* 0x000fe40003f0f070 */
[----:B------:R-:W-:Y:S02]  /*2bd0*/  @!P1 PLOP3.LUT P3, PT, P2, PT, PT, 0x80, 0x8 ;  /* 0x000000000008981c */ /* 0x000fe4000176f070 */
[----:B------:R-:W-:-:S11]  /*2be0*/  @!P1 PLOP3.LUT P0, PT, P2, PT, PT, 0x80, 0x8 ;  /* 0x000000000008981c */ /* 0x000fd6000170f070 */
[----:B------:R-:W-:Y:S02]  /*2bf0*/  @P3 IMAD.MOV R5, RZ, RZ, R10 ;  /* 0x000000ffff053224 */ /* 0x000fe400078e020a */
[----:B------:R-:W-:Y:S02]  /*2c00*/  @!P0 IMAD.MOV R4, RZ, RZ, R8 ;  /* 0x000000ffff048224 */ /* 0x000fe400078e0208 */
[----:B------:R-:W-:Y:S02]  /*2c10*/  @!P1 IMAD.MOV.U32 R10, RZ, RZ, R5 ;  /* 0x000000ffff0a9224 */ /* 0x000fe400078e0005 */
[----:B------:R-:W-:Y:S02]  /*2c20*/  @!P1 IMAD.MOV.U32 R8, RZ, RZ, R4 ;  /* 0x000000ffff089224 */ /* 0x000fe400078e0004 */
[----:B------:R-:W-:Y:S01]  /*2c30*/  @P1 VIADD R10, R10, 0xffffffff ;  /* 0xffffffff0a0a1836 */ /* 0x000fe20000000000 */
[----:B------:R-:W-:Y:S06]  /*2c40*/  BRA `(.L_x_17) ;  /* 0x0000000000047947 */ /* 0x000fec0003800000 */
.L_x_16:
[----:B------:R-:W-:-:S07]  /*2c50*/  VIADD R8, R8, 0xffffffff ;  /* 0xffffffff08087836 */ /* 0x000fce0000000000 */
.L_x_17:
[----:B------:R-:W-:Y:S05]  /*2c60*/  BSYNC.RECONVERGENT B0 ;  /* 0x0000000000007941 */ /* 0x000fea0003800200 */
.L_x_15:
[----:B------:R-:W-:Y:S01]  /*2c70*/  SHF.R.U32.HI R4, RZ, 0x2, R13 ;  /* 0x00000002ff047819 */ /* 0x000fe2000001160d */
[----:B------:R-:W-:Y:S01]  /*2c80*/  IMAD.SHL.U32 R5, R7, 0x10, RZ ;  /* 0x0000001007057824 */ /* 0x000fe200078e00ff */
[----:B------:R-:W-:Y:S02]  /*2c90*/  BSSY.RECONVERGENT B0, `(.L_x_18) ;  /* 0x000001b000007945 */ /* 0x000fe40003800200 */
[----:B------:R-:W-:-:S05]  /*2ca0*/  LOP3.LUT R4, R4, R13, RZ, 0x3c, !PT ;  /* 0x0000000d04047212 */ /* 0x000fca00078e3cff */
[----:B------:R-:W-:-:S05]  /*2cb0*/  IMAD.SHL.U32 R11, R4, 0x2, RZ ;  /* 0x00000002040b7824 */ /* 0x000fca00078e00ff */
[----:B------:R-:W-:-:S04]  /*2cc0*/  LOP3.LUT R4, R4, R11, R5, 0x96, !PT ;  /* 0x0000000b04047212 */ /* 0x000fc800078e9605 */
[----:B------:R-:W-:-:S04]  /*2cd0*/  LOP3.LUT R4, R4, R7, RZ, 0x3c, !PT ;  /* 0x0000000704047212 */ /* 0x000fc800078e3cff */
[----:B------:R-:W-:-:S04]  /*2ce0*/  IADD3 R5, PT, PT, R14, -0x25f88c99, R4 ;  /* 0xda0773670e057810 */ /* 0x000fc80007ffe004 */
[----:B------:R-:W-:-:S05]  /*2cf0*/  I2FP.F32.U32 R5, R5 ;  /* 0x0000000500057245 */ /* 0x000fca0000201000 */
[----:B------:R-:W-:-:S05]  /*2d00*/  FFMA R5, R5, R2, 1.1641532182693481445e-10 ;  /* 0x2f00000005057423 */ /* 0x000fca0000000002 */
[----:B------:R-:W-:-:S13]  /*2d10*/  FSETP.GEU.AND P0, PT, R5, 0.25, PT ;  /* 0x3e8000000500780b */ /* 0x000fda0003f0e000 */
[----:B------:R-:W-:Y:S05]  /*2d20*/  @!P0 BRA `(.L_x_19) ;  /* 0x0000000000408947 */ /* 0x000fea0003800000 */
[C---:B------:R-:W-:Y:S02]  /*2d30*/  FSETP.GEU.AND P1, PT, R5.reuse, 0.5, PT ;  /* 0x3f0000000500780b */ /* 0x040fe40003f2e000 */
[----:B------:R-:W-:Y:S02]  /*2d40*/  PLOP3.LUT P3, PT, PT, PT, PT, 0x8, 0x80 ;  /* 0x000000000080781c */ /* 0x000fe40003f6e170 */
[----:B------:R-:W-:-:S13]  /*2d50*/  FSETP.GE.AND P1, PT, R5, 0.25, !P1 ;  /* 0x3e8000000500780b */ /* 0x000fda0004f26000 */
[----:B------:R-:W-:Y:S01]  /*2d60*/  @!P1 FSETP.GEU.AND P0, PT, R5, 0.75, PT ;  /* 0x3f4000000500980b */ /* 0x000fe20003f0e000 */
[----:B------:R-:W-:-:S03]  /*2d70*/  @!P1 VIADD R11, R10, 0x1 ;  /* 0x000000010a0b9836 */ /* 0x000fc60000000000 */
[----:B------:R-:W-:Y:S01]  /*2d80*/  @!P1 FSETP.LTU.OR P2, PT, R5, 0.5, P0 ;  /* 0x3f0000000500980b */ /* 0x000fe20000749400 */
[----:B------:R-:W-:Y:S01]  /*2d90*/  @!P1 VIADD R5, R8, 0x1 ;  /* 0x0000000108059836 */ /* 0x000fe20000000000 */
        /* <DEDUP_REMOVED lines=9> */
.L_x_19:
[----:B------:R-:W-:-:S07]  /*2e30*/  VIADD R8, R8, 0xffffffff ;  /* 0xffffffff08087836 */ /* 0x000fce0000000000 */
.L_x_20:
[----:B------:R-:W-:Y:S05]  /*2e40*/  BSYNC.RECONVERGENT B0 ;  /* 0x0000000000007941 */ /* 0x000fea0003800200 */
.L_x_18:
[----:B------:R-:W-:Y:S01]  /*2e50*/  SHF.R.U32.HI R5, RZ, 0x2, R12 ;  /* 0x00000002ff057819 */ /* 0x000fe2000001160c */
[----:B------:R-:W-:Y:S03]  /*2e60*/  BSSY.RECONVERGENT B0, `(.L_x_21) ;  /* 0x000001c000007945 */ /* 0x000fe60003800200 */
[----:B------:R-:W-:Y:S01]  /*2e70*/  LOP3.LUT R5, R5, R12, RZ, 0x3c, !PT ;  /* 0x0000000c05057212 */ /* 0x000fe200078e3cff */
[----:B------:R-:W-:-:S04]  /*2e80*/  IMAD.SHL.U32 R12, R4, 0x10, RZ ;  /* 0x00000010040c7824 */ /* 0x000fc800078e00ff */
        /* <DEDUP_REMOVED lines=24> */
.L_x_22:
[----:B------:R-:W-:-:S07]  /*3010*/  VIADD R8, R8, 0xffffffff ;  /* 0xffffffff08087836 */ /* 0x000fce0000000000 */
.L_x_23:
[----:B------:R-:W-:Y:S05]  /*3020*/  BSYNC.RECONVERGENT B0 ;  /* 0x0000000000007941 */ /* 0x000fea0003800200 */
.L_x_21:
[----:B------:R-:W-:Y:S01]  /*3030*/  VIADD R14, R14, 0x161f14 ;  /* 0x00161f140e0e7836 */ /* 0x000fe20000000000 */
[----:B------:R-:W-:Y:S06]  /*3040*/  BRA.U UP0, `(.L_x_24) ;  /* 0xfffffff500f87547 */ /* 0x000fec000b83ffff */
[----:B------:R-:W-:-:S07]  /*3050*/  VIADD R2, R14, 0xd9f6dc18 ;  /* 0xd9f6dc180e027836 */ /* 0x000fce0000000000 */
.L_x_12:
[----:B------:R-:W-:-:S04]  /*3060*/  UISETP.NE.U32.AND UP0, UPT, UR10, URZ, UPT ;  /* 0x000000ff0a00728c */ /* 0x000fc8000bf05070 */
[----:B------:R-:W-:-:S09]  /*3070*/  UISETP.NE.AND.EX UP0, UPT, UR4, URZ, UPT, UP0 ;  /* 0x000000ff0400728c */ /* 0x000fd2000bf05300 */
[----:B------:R-:W-:Y:S05]  /*3080*/  BRA.U !UP0, `(.L_x_11) ;  /* 0x0000000108ac7547 */ /* 0x000fea000b800000 */
[----:B------:R-:W-:-:S07]  /*3090*/  VIADD R2, R2, 0x587c5 ;  /* 0x000587c502027836 */ /* 0x000fce0000000000 */
.L_x_28:
[----:B------:R-:W-:Y:S01]  /*30a0*/  SHF.R.U32.HI R12, RZ, 0x2, R3 ;  /* 0x00000002ff0c7819 */ /* 0x000fe20000011603 */
[----:B------:R-:W-:Y:S01]  /*30b0*/  UIADD3 UR10, UP0, UPT, UR10, -0x1, URZ ;  /* 0xffffffff0a0a7890 */ /* 0x000fe2000ff1e0ff */
[----:B------:R-:W-:Y:S02]  /*30c0*/  BSSY.RECONVERGENT B0, `(.L_x_25) ;  /* 0x0000025000007945 */ /* 0x000fe40003800200 */
[----:B------:R-:W-:Y:S01]  /*30d0*/  LOP3.LUT R12, R12, R3, RZ, 0x3c, !PT ;  /* 0x000000030c0c7212 */ /* 0x000fe200078e3cff */
[----:B0-2---:R-:W-:Y:S01]  /*30e0*/  IMAD.SHL.U32 R3, R5, 0x10, RZ ;  /* 0x0000001005037824 */ /* 0x005fe200078e00ff */
[----:B------:R-:W-:Y:S02]  /*30f0*/  UIADD3.X UR4, UPT, UPT, UR4, -0x1, URZ, UP0, !UPT ;  /* 0xffffffff04047890 */ /* 0x000fe400087fe4ff */
[----:B------:R-:W-:Y:S01]  /*3100*/  UISETP.NE.U32.AND UP0, UPT, UR10, URZ, UPT ;  /* 0x000000ff0a00728c */ /* 0x000fe2000bf05070 */
[----:B------:R-:W-:-:S03]  /*3110*/  IMAD.SHL.U32 R11, R12, 0x2, RZ ;  /* 0x000000020c0b7824 */ /* 0x000fc600078e00ff */
[----:B------:R-:W-:Y:S02]  /*3120*/  UISETP.NE.AND.EX UP0, UPT, UR4, URZ, UPT, UP0 ;  /* 0x000000ff0400728c */ /* 0x000fe4000bf05300 */
[----:B------:R-:W-:-:S04]  /*3130*/  LOP3.LUT R12, R12, R11, R3, 0x96, !PT ;  /* 0x0000000b0c0c7212 */ /* 0x000fc800078e9603 */
[----:B------:R-:W-:Y:S01]  /*3140*/  LOP3.LUT R13, R12, R5, RZ, 0x3c, !PT ;  /* 0x000000050c0d7212 */ /* 0x000fe200078e3cff */
[----:B------:R-:W-:-:S04]  /*3150*/  IMAD.MOV.U32 R12, RZ, RZ, 0x2f800000 ;  /* 0x2f800000ff0c7424 */ /* 0x000fc800078e00ff */
[----:B------:R-:W-:-:S05]  /*3160*/  IMAD.IADD R3, R13, 0x1, R2 ;  /* 0x000000010d037824 */ /* 0x000fca00078e0202 */
[----:B------:R-:W-:-:S05]  /*3170*/  I2FP.F32.U32 R3, R3 ;  /* 0x0000000300037245 */ /* 0x000fca0000201000 */
[----:B------:R-:W-:Y:S01]  /*3180*/  FFMA R11, R3, R12, 1.1641532182693481445e-10 ;  /* 0x2f000000030b7423 */ /* 0x000fe2000000000c */
[----:B------:R-:W-:Y:S02]  /*3190*/  IMAD.MOV.U32 R3, RZ, RZ, R6 ;  /* 0x000000ffff037224 */ /* 0x000fe400078e0006 */
[----:B------:R-:W-:Y:S02]  /*31a0*/  IMAD.MOV.U32 R6, RZ, RZ, R7 ;  /* 0x000000ffff067224 */ /* 0x000fe400078e0007 */
[----:B------:R-:W-:Y:S01]  /*31b0*/  FSETP.GEU.AND P0, PT, R11, 0.25, PT ;  /* 0x3e8000000b00780b */ /* 0x000fe20003f0e000 */
[----:B------:R-:W-:Y:S02]  /*31c0*/  IMAD.MOV.U32 R7, RZ, RZ, R4 ;  /* 0x000000ffff077224 */ /* 0x000fe400078e0004 */
[----:B------:R-:W-:Y:S02]  /*31d0*/  IMAD.MOV.U32 R4, RZ, RZ, R5 ;  /* 0x000000ffff047224 */ /* 0x000fe400078e0005 */
[----:B------:R-:W-:-:S08]  /*31e0*/  IMAD.MOV.U32 R5, RZ, RZ, R13 ;  /* 0x000000ffff057224 */ /* 0x000fd000078e000d */
        /* <DEDUP_REMOVED lines=17> */
.L_x_26:
[----:B------:R-:W-:-:S07]  /*3300*/  VIADD R8, R8, 0xffffffff ;  /* 0xffffffff08087836 */ /* 0x000fce0000000000 */
.L_x_27:
[----:B------:R-:W-:Y:S05]  /*3310*/  BSYNC.RECONVERGENT B0 ;  /* 0x0000000000007941 */ /* 0x000fea0003800200 */
.L_x_25:
[----:B------:R-:W-:Y:S01]  /*3320*/  VIADD R2, R2, 0x587c5 ;  /* 0x000587c502027836 */ /* 0x000fe20000000000 */
[----:B------:R-:W-:Y:S06]  /*3330*/  BRA.U UP0, `(.L_x_28) ;  /* 0xfffffffd00587547 */ /* 0x000fec000b83ffff */
.L_x_11:
[----:B0-2---:R-:W-:Y:S01]  /*3340*/  IMAD R3, R8, R8, RZ ;  /* 0x0000000808037224 */ /* 0x005fe200078e02ff */
[----:B------:R-:W-:Y:S03]  /*3350*/  BSSY.RECONVERGENT B0, `(.L_x_29) ;  /* 0x000000e000007945 */ /* 0x000fe60003800200 */
[----:B------:R-:W-:-:S05]  /*3360*/  IMAD R3, R10, R10, R3 ;  /* 0x0000000a0a037224 */ /* 0x000fca00078e0203 */
[----:B------:R-:W-:-:S04]  /*3370*/  I2FP.F32.U32 R2, R3 ;  /* 0x0000000300027245 */ /* 0x000fc80000201000 */
[----:B------:R0:W1:Y:S01]  /*3380*/  MUFU.RSQ R3, R2 ;  /* 0x0000000200037308 */ /* 0x0000620000001400 */
[----:B------:R-:W-:-:S05]  /*3390*/  VIADD R4, R2, 0xf3000000 ;  /* 0xf300000002047836 */ /* 0x000fca0000000000 */
[----:B------:R-:W-:-:S13]  /*33a0*/  ISETP.GT.U32.AND P0, PT, R4, 0x727fffff, PT ;  /* 0x727fffff0400780c */ /* 0x000fda0003f04070 */
[----:B01----:R-:W-:Y:S05]  /*33b0*/  @!P0 BRA `(.L_x_30) ;  /* 0x00000000000c8947 */ /* 0x003fea0003800000 */
[----:B------:R-:W-:-:S07]  /*33c0*/  MOV R8, 0x33e0 ;  /* 0x000033e000087802 */ /* 0x000fce0000000f00 */
[----:B------:R-:W-:Y:S05]  /*33d0*/  CALL.REL.NOINC `($__internal_0_$__cuda_sm20_sqrt_rn_f32_slowpath) ;  /* 0x00000000002c7944 */ /* 0x000fea0003c00000 */
[----:B------:R-:W-:Y:S05]  /*33e0*/  BRA `(.L_x_31) ;  /* 0x0000000000107947 */ /* 0x000fea0003800000 */
.L_x_30:
[----:B------:R-:W-:Y:S01]  /*33f0*/  FMUL.FTZ R5, R2, R3 ;  /* 0x0000000302057220 */ /* 0x000fe20000410000 */
[----:B------:R-:W-:-:S03]  /*3400*/  FMUL.FTZ R3, R3, 0.5 ;  /* 0x3f00000003037820 */ /* 0x000fc60000410000 */
[----:B------:R-:W-:-:S04]  /*3410*/  FFMA R2, -R5, R5, R2 ;  /* 0x0000000505027223 */ /* 0x000fc80000000102 */
[----:B------:R-:W-:-:S07]  /*3420*/  FFMA R5, R2, R3, R5 ;  /* 0x0000000302057223 */ /* 0x000fce0000000005 */
.L_x_31:
[----:B------:R-:W-:Y:S05]  /*3430*/  BSYNC.RECONVERGENT B0 ;  /* 0x0000000000007941 */ /* 0x000fea0003800200 */
.L_x_29:
[----:B------:R-:W0:Y:S02]  /*3440*/  LDCU.64 UR4, c[0x0][0x380] ;  /* 0x00007000ff0477ac */ /* 0x000e240008000a00 */
[----:B0-----:R-:W-:-:S04]  /*3450*/  LEA R2, P0, R0, UR4, 0x2 ;  /* 0x0000000400027c11 */ /* 0x001fc8000f8010ff */
[----:B------:R-:W-:-:S05]  /*3460*/  LEA.HI.X R3, R0, UR5, R9, 0x2, P0 ;  /* 0x0000000500037c11 */ /* 0x000fca00080f1409 */
[----:B------:R-:W-:Y:S01]  /*3470*/  STG.E desc[UR8][R2.64], R5 ;  /* 0x0000000502007986 */ /* 0x000fe2000c101908 */
[----:B------:R-:W-:Y:S05]  /*3480*/  EXIT ;  /* 0x000000000000794d */ /* 0x000fea0003800000 */
        .weak           $__internal_0_$__cuda_sm20_sqrt_rn_f32_slowpath
        .type           $__internal_0_$__cuda_sm20_sqrt_rn_f32_slowpath,@function
        .size           $__internal_0_$__cuda_sm20_sqrt_rn_f32_slowpath,(.L_x_34 - $__internal_0_$__cuda_sm20_sqrt_rn_f32_slowpath)
$__internal_0_$__cuda_sm20_sqrt_rn_f32_slowpath:
[----:B------:R-:W-:-:S13]  /*3490*/  LOP3.LUT P0, RZ, R2, 0x7fffffff, RZ, 0xc0, !PT ;  /* 0x7fffffff02ff7812 */ /* 0x000fda000780c0ff */
[----:B------:R-:W-:Y:S01]  /*34a0*/  @!P0 IMAD.MOV.U32 R3, RZ, RZ, R2 ;  /* 0x000000ffff038224 */ /* 0x000fe200078e0002 */
[----:B------:R-:W-:Y:S06]  /*34b0*/  @!P0 BRA `(.L_x_32) ;  /* 0x0000000000408947 */ /* 0x000fec0003800000 */
[----:B------:R-:W-:-:S13]  /*34c0*/  FSETP.GEU.FTZ.AND P0, PT, R2, RZ, PT ;  /* 0x000000ff0200720b */ /* 0x000fda0003f1e000 */
[----:B------:R-:W-:Y:S01]  /*34d0*/  @!P0 IMAD.MOV.U32 R3, RZ, RZ, 0x7fffffff ;  /* 0x7fffffffff038424 */ /* 0x000fe200078e00ff */
[----:B------:R-:W-:Y:S06]  /*34e0*/  @!P0 BRA `(.L_x_32) ;  /* 0x0000000000348947 */ /* 0x000fec0003800000 */
[----:B------:R-:W-:-:S13]  /*34f0*/  FSETP.GTU.FTZ.AND P0, PT, |R2|, +INF , PT ;  /* 0x7f8000000200780b */ /* 0x000fda0003f1c200 */
[----:B------:R-:W-:Y:S01]  /*3500*/  @P0 FADD.FTZ R3, R2, 1 ;  /* 0x3f80000002030421 */ /* 0x000fe20000010000 */
[----:B------:R-:W-:Y:S06]  /*3510*/  @P0 BRA `(.L_x_32) ;  /* 0x0000000000280947 */ /* 0x000fec0003800000 */
[----:B------:R-:W-:-:S13]  /*3520*/  FSETP.NEU.FTZ.AND P0, PT, |R2|, +INF , PT ;  /* 0x7f8000000200780b */ /* 0x000fda0003f1d200 */
[----:B------:R-:W-:-:S04]  /*3530*/  @P0 FFMA R4, R2, 1.84467440737095516160e+19, RZ ;  /* 0x5f80000002040823 */ /* 0x000fc800000000ff */
[----:B------:R-:W0:Y:S02]  /*3540*/  @P0 MUFU.RSQ R3, R4 ;  /* 0x0000000400030308 */ /* 0x000e240000001400 */
[----:B0-----:R-:W-:Y:S01]  /*3550*/  @P0 FMUL.FTZ R5, R4, R3 ;  /* 0x0000000304050220 */ /* 0x001fe20000410000 */
[----:B------:R-:W-:Y:S01]  /*3560*/  @P0 FMUL.FTZ R7, R3, 0.5 ;  /* 0x3f00000003070820 */ /* 0x000fe20000410000 */
[----:B------:R-:W-:Y:S02]  /*3570*/  @!P0 IMAD.MOV.U32 R3, RZ, RZ, R2 ;  /* 0x000000ffff038224 */ /* 0x000fe400078e0002 */
[----:B------:R-:W-:-:S04]  /*3580*/  @P0 FADD.FTZ R6, -R5, -RZ ;  /* 0x800000ff05060221 */ /* 0x000fc80000010100 */
[----:B------:R-:W-:-:S04]  /*3590*/  @P0 FFMA R6, R5, R6, R4 ;  /* 0x0000000605060223 */ /* 0x000fc80000000004 */
[----:B------:R-:W-:-:S04]  /*35a0*/  @P0 FFMA R6, R6, R7, R5 ;  /* 0x0000000706060223 */ /* 0x000fc80000000005 */
[----:B------:R-:W-:-:S07]  /*35b0*/  @P0 FMUL.FTZ R3, R6, 2.3283064365386962891e-10 ;  /* 0x2f80000006030820 */ /* 0x000fce0000410000 */
.L_x_32:
[----:B------:R-:W-:Y:S02]  /*35c0*/  IMAD.MOV.U32 R5, RZ, RZ, R3 ;  /* 0x000000ffff057224 */ /* 0x000fe400078e0003 */
[----:B------:R-:W-:Y:S02]  /*35d0*/  IMAD.MOV.U32 R2, RZ, RZ, R8 ;  /* 0x000000ffff027224 */ /* 0x000fe400078e0008 */
[----:B------:R-:W-:-:S04]  /*35e0*/  IMAD.MOV.U32 R3, RZ, RZ, 0x0 ;  /* 0x00000000ff037424 */ /* 0x000fc800078e00ff */
[----:B------:R-:W-:Y:S05]  /*35f0*/  RET.REL.NODEC R2 `(_Z11randomWalksPfjll) ;  /* 0xffffffc802807950 */ /* 0x000fea0003c3ffff */
.L_x_33:
[----:B------:R-:W-:-:S00]  /*3600*/  BRA `(.L_x_33) ;  /* 0xfffffffc00fc7947 */ /* 0x000fc0000383ffff */
[----:B------:R-:W-:-:S00]  /*3610*/  NOP ;  /* 0x0000000000007918 */ /* 0x000fc00000000000 */
        /* <DEDUP_REMOVED lines=14> */
.L_x_34:


//--------------------- .nv.global.init           --------------------------
	.section	.nv.global.init,"aw",@progbits
	.align	4
.nv.global.init:
	.type		mrg32k3aM1SubSeq,@object
	.size		mrg32k3aM1SubSeq,(mrg32k3aM2SubSeq - mrg32k3aM1SubSeq)
mrg32k3aM1SubSeq:
        /*0000*/ 	.byte	0x0b, 0xcc, 0xee, 0x04, 0x73, 0x29, 0x8b, 0x6f, 0xf6, 0x53, 0x03, 0xf6, 0x23, 0xf6, 0xea, 0xda
        /* <DEDUP_REMOVED lines=125> */
	.type		mrg32k3aM2SubSeq,@object
	.size		mrg32k3aM2SubSeq,(mrg32k3aM1 - mrg32k3aM2SubSeq)
mrg32k3aM2SubSeq:
        /* <DEDUP_REMOVED lines=126> */
	.type		mrg32k3aM1,@object
	.size		mrg32k3aM1,(mrg32k3aM1Seq - mrg32k3aM1)
mrg32k3aM1:
        /* <DEDUP_REMOVED lines=144> */
	.type		mrg32k3aM1Seq,@object
	.size		mrg32k3aM1Seq,(mrg32k3aM2 - mrg32k3aM1Seq)
mrg32k3aM1Seq:
        /* <DEDUP_REMOVED lines=144> */
	.type		mrg32k3aM2,@object
	.size		mrg32k3aM2,(mrg32k3aM2Seq - mrg32k3aM2)
mrg32k3aM2:
        /* <DEDUP_REMOVED lines=144> */
	.type		mrg32k3aM2Seq,@object
	.size		mrg32k3aM2Seq,(precalc_xorwow_matrix - mrg32k3aM2Seq)
mrg32k3aM2Seq:
        /* <DEDUP_REMOVED lines=144> */
	.type		precalc_xorwow_matrix,@object
	.size		precalc_xorwow_matrix,(precalc_xorwow_offset_matrix - precalc_xorwow_matrix)
precalc_xorwow_matrix:
        /* <DEDUP_REMOVED lines=6400> */
	.type		precalc_xorwow_offset_matrix,@object
	.size		precalc_xorwow_offset_matrix,(.L_1 - precalc_xorwow_offset_matrix)
precalc_xorwow_offset_matrix:
        /* <DEDUP_REMOVED lines=6400> */
.L_1:


//--------------------- .nv.shared.reserved.0     --------------------------
	.section	.nv.shared.reserved.0,"aw",@nobits
	.weak		__nv_reservedSMEM_offset_0_alias
	.size		__nv_reservedSMEM_offset_0_alias, 0, 64
	.other		__nv_reservedSMEM_offset_0_alias,@"STO_CUDA_RESERVED_SHARED STV_DEFAULT"
__nv_reservedSMEM_offset_0_alias:
	.zero		0
	.zero		64


//--------------------- .nv.constant0._Z11randomWalksPfjll --------------------------
	.section	.nv.constant0._Z11randomWalksPfjll,"a",@progbits
	.sectionflags	@""
	.align	4
.nv.constant0._Z11randomWalksPfjll:
	.zero		928


//--------------------- SYMBOLS --------------------------

	.type		.nv.reservedSmem.offset0,@object
	.size		.nv.reservedSmem.offset0,0x4
